def attn_fwd(
    Q,
    K,
    V,
    Out,
    Lse,
    sm_scale,
    stride_qz,
    stride_qh,
    stride_qm,
    stride_qk,
    stride_kz,
    stride_kh,
    stride_kn,
    stride_kk,
    stride_vz,
    stride_vh,
    stride_vn,
    stride_vk,
    stride_oz,
    stride_oh,
    stride_om,
    stride_ok,
    seqlen_q,
    seqlen_k,
    BLOCK_M: tl.constexpr,
    BLOCK_N: tl.constexpr,
    HEAD_DIM: tl.constexpr,
    CAUSAL: tl.constexpr,
):
    start_m = tl.program_id(0)
    off_hz = tl.program_id(1)
    q_off = off_hz * stride_qh
    k_off = off_hz * stride_kh
    v_off = off_hz * stride_vh
    offs_m = start_m * BLOCK_M + tl.arange(0, BLOCK_M)
    offs_d = tl.arange(0, HEAD_DIM)
    offs_n = tl.arange(0, BLOCK_N)
    q_ptrs = Q + q_off + offs_m[:, None] * stride_qm + offs_d[None, :] * stride_qk
    k_ptrs = K + k_off + offs_d[:, None] * stride_kk + offs_n[None, :] * stride_kn
    v_ptrs = V + v_off + offs_n[:, None] * stride_vn + offs_d[None, :] * stride_vk
    m_i = tl.full([BLOCK_M], float("-inf"), dtype=tl.float32)
    l_i = tl.zeros([BLOCK_M], dtype=tl.float32) + 1.0
    acc = tl.zeros([BLOCK_M, HEAD_DIM], dtype=tl.float32)
    q = tl.load(q_ptrs)
    acc, l_i, m_i = _attn_fwd_inner(
        acc,
        l_i,
        m_i,
        q,
        k_ptrs,
        v_ptrs,
        sm_scale,
        stride_kn,
        stride_vn,
        start_m,
        seqlen_k,
        BLOCK_M,
        BLOCK_N,
        HEAD_DIM,
        CAUSAL,
    )
    acc = acc / l_i[:, None]
    lse = m_i + tl.math.log2(l_i) / 1.4426950408889634
    o_ptrs = (
        Out
        + off_hz * stride_oh
        + offs_m[:, None] * stride_om
        + offs_d[None, :] * stride_ok
    )
    tl.store(o_ptrs, acc.to(Out.dtype.element_ty))
    tl.store(Lse + off_hz * seqlen_q + offs_m, lse)

# config = {"BLOCK_M": 256, "BLOCK_N": 64, "HEAD_DIM": 16, "arch": "sm_100", "causal": false, "dtype": "bf16", "num_stages": 2, "num_warps": 8}
# arch = sm_100


// ===== COMPILED SASS (sm_100a) =====

	.target	sm_100a

	.elftype	@"ET_EXEC"


//--------------------- .note.nv.tkinfo           --------------------------
	.section	.note.nv.tkinfo,"",@"SHT_NOTE"
	.sectionflags	@"SHF_NOTE_NV_TKINFO"
	.tkinfo
        /*0018*/ 	.word	0x00000081
        /*0030*/ 	.string	""
        /*0030*/ 	.string	"ptxas-blackwell"
        /*0030*/ 	.string	"Cuda compilation tools, release 12.9, V12.9.86"
        /*0030*/ 	.string	"Build cuda_12.9.r12.9/compiler.36037853_0"
        /*0030*/ 	.string	"-v  -suppress-debug-info  -lineinfo  -arch sm_100a "



//--------------------- .note.nv.cuver            --------------------------
	.section	.note.nv.cuver,"",@"SHT_NOTE"
	.sectionflags	@"SHF_NOTE_NV_CUVER"
        /*0018*/ 	.short	0x0001
        /*001a*/ 	.short	0x0064
        /*001c*/ 	.short	0x0001
        /*001e*/ 	.short	0x0000
        /*0020*/ 	.short	0x0001
        /*0022*/ 	.short	0x0000


//--------------------- .nv.info                  --------------------------
	.section	.nv.info,"",@"SHT_CUDA_INFO"
	.align	4


	//----- nvinfo : EIATTR_REGCOUNT
	.align		4
        /*0000*/ 	.byte	0x04, 0x2f
        /*0002*/ 	.short	(.L_5 - .L_4)
	.align		4
.L_4:
        /*0004*/ 	.word	index@(attn_fwd)
        /*0008*/ 	.word	0x00000066


	//----- nvinfo : EIATTR_FRAME_SIZE
	.align		4
.L_5:
        /*000c*/ 	.byte	0x04, 0x11
        /*000e*/ 	.short	(.L_7 - .L_6)
	.align		4
.L_6:
        /*0010*/ 	.word	index@($__internal_2_$__cuda_sm10x_tcgen05_guardrail_trap_unallocated_columns_being_dealloced)
        /*0014*/ 	.word	0x00000000


	//----- nvinfo : EIATTR_FRAME_SIZE
	.align		4
.L_7:
        /*0018*/ 	.byte	0x04, 0x11
        /*001a*/ 	.short	(.L_9 - .L_8)
	.align		4
.L_8:
        /*001c*/ 	.word	index@($__internal_1_$__cuda_sm10x_tcgen05_guardrail_trap_phase_invalid_during_alloc)
        /*0020*/ 	.word	0x00000000


	//----- nvinfo : EIATTR_FRAME_SIZE
	.align		4
.L_9:
        /*0024*/ 	.byte	0x04, 0x11
        /*0026*/ 	.short	(.L_11 - .L_10)
	.align		4
.L_10:
        /*0028*/ 	.word	index@($__internal_0_$__cuda_sm10x_tcgen05_guardrail_trap_col_being_dealloced_not_returned_by_alloc)
        /*002c*/ 	.word	0x00000000


	//----- nvinfo : EIATTR_FRAME_SIZE
	.align		4
.L_11:
        /*0030*/ 	.byte	0x04, 0x11
        /*0032*/ 	.short	(.L_13 - .L_12)
	.align		4
.L_12:
        /*0034*/ 	.word	index@(attn_fwd)
        /*0038*/ 	.word	0x00000000


	//----- nvinfo : EIATTR_MIN_STACK_SIZE
	.align		4
.L_13:
        /*003c*/ 	.byte	0x04, 0x12
        /*003e*/ 	.short	(.L_15 - .L_14)
	.align		4
.L_14:
        /*0040*/ 	.word	index@(attn_fwd)
        /*0044*/ 	.word	0x00000000
.L_15:


//--------------------- .nv.info.attn_fwd         --------------------------
	.section	.nv.info.attn_fwd,"",@"SHT_CUDA_INFO"
	.sectionflags	@""
	.align	4


	//----- nvinfo : EIATTR_CUDA_API_VERSION
	.align		4
        /*0000*/ 	.byte	0x04, 0x37
        /*0002*/ 	.short	(.L_17 - .L_16)
.L_16:
        /*0004*/ 	.word	0x00000081


	//----- nvinfo : EIATTR_KPARAM_INFO
	.align		4
.L_17:
        /*0008*/ 	.byte	0x04, 0x17
        /*000a*/ 	.short	(.L_19 - .L_18)
.L_18:
        /*000c*/ 	.word	0x00000000
        /*0010*/ 	.short	0x0019
        /*0012*/ 	.short	0x0080
        /*0014*/ 	.byte	0x00, 0xf4, 0x21, 0x00


	//----- nvinfo : EIATTR_KPARAM_INFO
	.align		4
.L_19:
        /*0018*/ 	.byte	0x04, 0x17
        /*001a*/ 	.short	(.L_21 - .L_20)
.L_20:
        /*001c*/ 	.word	0x00000000
        /*0020*/ 	.short	0x0018
        /*0022*/ 	.short	0x0078
        /*0024*/ 	.byte	0x00, 0xf4, 0x21, 0x00


	//----- nvinfo : EIATTR_KPARAM_INFO
	.align		4
.L_21:
        /*0028*/ 	.byte	0x04, 0x17
        /*002a*/ 	.short	(.L_23 - .L_22)
.L_22:
        /*002c*/ 	.word	0x00000000
        /*0030*/ 	.short	0x0017
        /*0032*/ 	.short	0x0070
        /*0034*/ 	.byte	0x00, 0xf0, 0x11, 0x00


	//----- nvinfo : EIATTR_KPARAM_INFO
	.align		4
.L_23:
        /*0038*/ 	.byte	0x04, 0x17
        /*003a*/ 	.short	(.L_25 - .L_24)
.L_24:
        /*003c*/ 	.word	0x00000000
        /*0040*/ 	.short	0x0016
        /*0042*/ 	.short	0x006c
        /*0044*/ 	.byte	0x00, 0xf0, 0x11, 0x00


	//----- nvinfo : EIATTR_KPARAM_INFO
	.align		4
.L_25:
        /*0048*/ 	.byte	0x04, 0x17
        /*004a*/ 	.short	(.L_27 - .L_26)
.L_26:
        /*004c*/ 	.word	0x00000000
        /*0050*/ 	.short	0x0015
        /*0052*/ 	.short	0x0068
        /*0054*/ 	.byte	0x00, 0xf0, 0x11, 0x00


	//----- nvinfo : EIATTR_KPARAM_INFO
	.align		4
.L_27:
        /*0058*/ 	.byte	0x04, 0x17
        /*005a*/ 	.short	(.L_29 - .L_28)
.L_28:
        /*005c*/ 	.word	0x00000000
        /*0060*/ 	.short	0x0014
        /*0062*/ 	.short	0x0064
        /*0064*/ 	.byte	0x00, 0xf0, 0x11, 0x00


	//----- nvinfo : EIATTR_KPARAM_INFO
	.align		4
.L_29:
        /*0068*/ 	.byte	0x04, 0x17
        /*006a*/ 	.short	(.L_31 - .L_30)
.L_30:
        /*006c*/ 	.word	0x00000000
        /*0070*/ 	.short	0x0013
        /*0072*/ 	.short	0x0060
        /*0074*/ 	.byte	0x00, 0xf0, 0x11, 0x00


	//----- nvinfo : EIATTR_KPARAM_INFO
	.align		4
.L_31:
        /*0078*/ 	.byte	0x04, 0x17
        /*007a*/ 	.short	(.L_33 - .L_32)
.L_32:
        /*007c*/ 	.word	0x00000000
        /*0080*/ 	.short	0x0012
        /*0082*/ 	.short	0x005c
        /*0084*/ 	.byte	0x00, 0xf0, 0x11, 0x00


	//----- nvinfo : EIATTR_KPARAM_INFO
	.align		4
.L_33:
        /*0088*/ 	.byte	0x04, 0x17
        /*008a*/ 	.short	(.L_35 - .L_34)
.L_34:
        /*008c*/ 	.word	0x00000000
        /*0090*/ 	.short	0x0011
        /*0092*/ 	.short	0x0058
        /*0094*/ 	.byte	0x00, 0xf0, 0x11, 0x00


	//----- nvinfo : EIATTR_KPARAM_INFO
	.align		4
.L_35:
        /*0098*/ 	.byte	0x04, 0x17
        /*009a*/ 	.short	(.L_37 - .L_36)
.L_36:
        /*009c*/ 	.word	0x00000000
        /*00a0*/ 	.short	0x0010
        /*00a2*/ 	.short	0x0054
        /*00a4*/ 	.byte	0x00, 0xf0, 0x11, 0x00


	//----- nvinfo : EIATTR_KPARAM_INFO
	.align		4
.L_37:
        /*00a8*/ 	.byte	0x04, 0x17
        /*00aa*/ 	.short	(.L_39 - .L_38)
.L_38:
        /*00ac*/ 	.word	0x00000000
        /*00b0*/ 	.short	0x000f
        /*00b2*/ 	.short	0x0050
        /*00b4*/ 	.byte	0x00, 0xf0, 0x11, 0x00


	//----- nvinfo : EIATTR_KPARAM_INFO
	.align		4
.L_39:
        /*00b8*/ 	.byte	0x04, 0x17
        /*00ba*/ 	.short	(.L_41 - .L_40)
.L_40:
        /*00bc*/ 	.word	0x00000000
        /*00c0*/ 	.short	0x000e
        /*00c2*/ 	.short	0x004c
        /*00c4*/ 	.byte	0x00, 0xf0, 0x11, 0x00


	//----- nvinfo : EIATTR_KPARAM_INFO
	.align		4
.L_41:
        /*00c8*/ 	.byte	0x04, 0x17
        /*00ca*/ 	.short	(.L_43 - .L_42)
.L_42:
        /*00cc*/ 	.word	0x00000000
        /*00d0*/ 	.short	0x000d
        /*00d2*/ 	.short	0x0048
        /*00d4*/ 	.byte	0x00, 0xf0, 0x11, 0x00


	//----- nvinfo : EIATTR_KPARAM_INFO
	.align		4
.L_43:
        /*00d8*/ 	.byte	0x04, 0x17
        /*00da*/ 	.short	(.L_45 - .L_44)
.L_44:
        /*00dc*/ 	.word	0x00000000
        /*00e0*/ 	.short	0x000c
        /*00e2*/ 	.short	0x0044
        /*00e4*/ 	.byte	0x00, 0xf0, 0x11, 0x00


	//----- nvinfo : EIATTR_KPARAM_INFO
	.align		4
.L_45:
        /*00e8*/ 	.byte	0x04, 0x17
        /*00ea*/ 	.short	(.L_47 - .L_46)
.L_46:
        /*00ec*/ 	.word	0x00000000
        /*00f0*/ 	.short	0x000b
        /*00f2*/ 	.short	0x0040
        /*00f4*/ 	.byte	0x00, 0xf0, 0x11, 0x00


	//----- nvinfo : EIATTR_KPARAM_INFO
	.align		4
.L_47:
        /*00f8*/ 	.byte	0x04, 0x17
        /*00fa*/ 	.short	(.L_49 - .L_48)
.L_48:
        /*00fc*/ 	.word	0x00000000
        /*0100*/ 	.short	0x000a
        /*0102*/ 	.short	0x003c
        /*0104*/ 	.byte	0x00, 0xf0, 0x11, 0x00


	//----- nvinfo : EIATTR_KPARAM_INFO
	.align		4
.L_49:
        /*0108*/ 	.byte	0x04, 0x17
        /*010a*/ 	.short	(.L_51 - .L_50)
.L_50:
        /*010c*/ 	.word	0x00000000
        /*0110*/ 	.short	0x0009
        /*0112*/ 	.short	0x0038
        /*0114*/ 	.byte	0x00, 0xf0, 0x11, 0x00


	//----- nvinfo : EIATTR_KPARAM_INFO
	.align		4
.L_51:
        /*0118*/ 	.byte	0x04, 0x17
        /*011a*/ 	.short	(.L_53 - .L_52)
.L_52:
        /*011c*/ 	.word	0x00000000
        /*0120*/ 	.short	0x0008
        /*0122*/ 	.short	0x0034
        /*0124*/ 	.byte	0x00, 0xf0, 0x11, 0x00


	//----- nvinfo : EIATTR_KPARAM_INFO
	.align		4
.L_53:
        /*0128*/ 	.byte	0x04, 0x17
        /*012a*/ 	.short	(.L_55 - .L_54)
.L_54:
        /*012c*/ 	.word	0x00000000
        /*0130*/ 	.short	0x0007
        /*0132*/ 	.short	0x0030
        /*0134*/ 	.byte	0x00, 0xf0, 0x11, 0x00


	//----- nvinfo : EIATTR_KPARAM_INFO
	.align		4
.L_55:
        /*0138*/ 	.byte	0x04, 0x17
        /*013a*/ 	.short	(.L_57 - .L_56)
.L_56:
        /*013c*/ 	.word	0x00000000
        /*0140*/ 	.short	0x0006
        /*0142*/ 	.short	0x002c
        /*0144*/ 	.byte	0x00, 0xf0, 0x11, 0x00


	//----- nvinfo : EIATTR_KPARAM_INFO
	.align		4
.L_57:
        /*0148*/ 	.byte	0x04, 0x17
        /*014a*/ 	.short	(.L_59 - .L_58)
.L_58:
        /*014c*/ 	.word	0x00000000
        /*0150*/ 	.short	0x0005
        /*0152*/ 	.short	0x0028
        /*0154*/ 	.byte	0x00, 0xf0, 0x11, 0x00


	//----- nvinfo : EIATTR_KPARAM_INFO
	.align		4
.L_59:
        /*0158*/ 	.byte	0x04, 0x17
        /*015a*/ 	.short	(.L_61 - .L_60)
.L_60:
        /*015c*/ 	.word	0x00000000
        /*0160*/ 	.short	0x0004
        /*0162*/ 	.short	0x0020
        /*0164*/ 	.byte	0x00, 0xf4, 0x21, 0x00


	//----- nvinfo : EIATTR_KPARAM_INFO
	.align		4
.L_61:
        /*0168*/ 	.byte	0x04, 0x17
        /*016a*/ 	.short	(.L_63 - .L_62)
.L_62:
        /*016c*/ 	.word	0x00000000
        /*0170*/ 	.short	0x0003
        /*0172*/ 	.short	0x0018
        /*0174*/ 	.byte	0x00, 0xf4, 0x21, 0x00


	//----- nvinfo : EIATTR_KPARAM_INFO
	.align		4
.L_63:
        /*0178*/ 	.byte	0x04, 0x17
        /*017a*/ 	.short	(.L_65 - .L_64)
.L_64:
        /*017c*/ 	.word	0x00000000
        /*0180*/ 	.short	0x0002
        /*0182*/ 	.short	0x0010
        /*0184*/ 	.byte	0x00, 0xf4, 0x21, 0x00


	//----- nvinfo : EIATTR_KPARAM_INFO
	.align		4
.L_65:
        /*0188*/ 	.byte	0x04, 0x17
        /*018a*/ 	.short	(.L_67 - .L_66)
.L_66:
        /*018c*/ 	.word	0x00000000
        /*0190*/ 	.short	0x0001
        /*0192*/ 	.short	0x0008
        /*0194*/ 	.byte	0x00, 0xf4, 0x21, 0x00


	//----- nvinfo : EIATTR_KPARAM_INFO
	.align		4
.L_67:
        /*0198*/ 	.byte	0x04, 0x17
        /*019a*/ 	.short	(.L_69 - .L_68)
.L_68:
        /*019c*/ 	.word	0x00000000
        /*01a0*/ 	.short	0x0000
        /*01a2*/ 	.short	0x0000
        /*01a4*/ 	.byte	0x00, 0xf4, 0x21, 0x00


	//----- nvinfo : EIATTR_AT_ENTRY_FRAGMENTS
	.align		4
.L_69:
        /*01a8*/ 	.byte	0x04, 0x4f
        /*01aa*/ 	.short	(.L_71 - .L_70)


	//   ....[0]....
.L_70:
        /*01ac*/ 	.word	0x00000004


	//----- nvinfo : EIATTR_RESERVED_SMEM_USED
	.align		4
.L_71:
        /*01b0*/ 	.byte	0x01, 0x41
	.zero		2


	//----- nvinfo : EIATTR_SPARSE_MMA_MASK
	.align		4
        /*01b4*/ 	.byte	0x03, 0x50
        /*01b6*/ 	.short	0x0000


	//----- nvinfo : EIATTR_TCGEN05_1CTA_USED
	.align		4
        /*01b8*/ 	.byte	0x01, 0x51
	.zero		2


	//----- nvinfo : EIATTR_MAXREG_COUNT
	.align		4
        /*01bc*/ 	.byte	0x03, 0x1b
        /*01be*/ 	.short	0x00ff


	//----- nvinfo : EIATTR_NUM_BARRIERS
	.align		4
        /*01c0*/ 	.byte	0x02, 0x4c
        /*01c2*/ 	.byte	0x01
	.zero		1


	//----- nvinfo : EIATTR_INT_WARP_WIDE_INSTR_OFFSETS
	.align		4
        /*01c4*/ 	.byte	0x04, 0x31
        /*01c6*/ 	.short	(.L_73 - .L_72)


	//   ....[0]....
.L_72:
        /*01c8*/ 	.word	0x00000ca0


	//   ....[1]....
        /*01cc*/ 	.word	0x00000cd0


	//   ....[2]....
        /*01d0*/ 	.word	0x00000e90


	//   ....[3]....
        /*01d4*/ 	.word	0x00000fa0


	//   ....[4]....
        /*01d8*/ 	.word	0x00003520


	//   ....[5]....
        /*01dc*/ 	.word	0x00006370


	//   ....[6]....
        /*01e0*/ 	.word	0x000063c0


	//----- nvinfo : EIATTR_COOP_GROUP_MASK_REGIDS
	.align		4
.L_73:
        /*01e4*/ 	.byte	0x04, 0x29
        /*01e6*/ 	.short	(.L_75 - .L_74)


	//   ....[0]....
.L_74:
        /*01e8*/ 	.word	0xffffffff


	//   ....[1]....
        /*01ec*/ 	.word	0xffffffff


	//   ....[2]....
        /*01f0*/ 	.word	0xffffffff


	//   ....[3]....
        /*01f4*/ 	.word	0xffffffff


	//----- nvinfo : EIATTR_COOP_GROUP_INSTR_OFFSETS
	.align		4
.L_75:
        /*01f8*/ 	.byte	0x04, 0x28
        /*01fa*/ 	.short	(.L_77 - .L_76)


	//   ....[0]....
.L_76:
        /*01fc*/ 	.word	0x00000050


	//   ....[1]....
        /*0200*/ 	.word	0x00000310


	//   ....[2]....
        /*0204*/ 	.word	0x00006200


	//   ....[3]....
        /*0208*/ 	.word	0x00006470


	//----- nvinfo : EIATTR_VRC_CTA_INIT_COUNT
	.align		4
.L_77:
        /*020c*/ 	.byte	0x02, 0x4a
        /*020e*/ 	.byte	0x80
	.zero		1


	//----- nvinfo : EIATTR_MBARRIER_INSTR_OFFSETS
	.align		4
        /*0210*/ 	.byte	0x04, 0x39
        /*0212*/ 	.short	(.L_79 - .L_78)


	//   ....[0]....
.L_78:
        /*0214*/ 	.word	0x00000e20
        /*0218*/ 	.word	0x000000ff
        /*021c*/ 	.word	0x00000000
        /*0220*/ 	.short	0x0100
        /*0222*/ 	.byte	0x0f
	.zero		1


	//   ....[1]....
        /*0224*/ 	.word	0x00000f90
        /*0228*/ 	.word	0x000000ff
        /*022c*/ 	.word	0x00003808
        /*0230*/ 	.short	0x0100
        /*0232*/ 	.byte	0x0b
	.zero		1


	//   ....[2]....
        /*0234*/ 	.word	0x00001020
        /*0238*/ 	.word	0x000000ff
        /*023c*/ 	.word	0x00002800
        /*0240*/ 	.short	0x0100
        /*0242*/ 	.byte	0x0b
	.zero		1


	//   ....[3]....
        /*0244*/ 	.word	0x000011d0
        /*0248*/ 	.word	0x000000ff
        /*024c*/ 	.word	0x00002800
        /*0250*/ 	.short	0x010a
        /*0252*/ 	.byte	0x0b
	.zero		1


	//   ....[4]....
        /*0254*/ 	.word	0x00001280
        /*0258*/ 	.word	0x000000ff
        /*025c*/ 	.word	0x00002800
        /*0260*/ 	.short	0x0108
        /*0262*/ 	.byte	0x0b
	.zero		1


	//   ....[5]....
        /*0264*/ 	.word	0x000035a0
        /*0268*/ 	.word	0x000000ff
        /*026c*/ 	.word	0x00003810
        /*0270*/ 	.short	0x0100
        /*0272*/ 	.byte	0x0b
	.zero		1


	//   ....[6]....
        /*0274*/ 	.word	0x000036a0
        /*0278*/ 	.word	0x000000ff
        /*027c*/ 	.word	0x00003810
        /*0280*/ 	.short	0x010a
        /*0282*/ 	.byte	0x0b
	.zero		1


	//   ....[7]....
        /*0284*/ 	.word	0x000036f0
        /*0288*/ 	.word	0x000000ff
        /*028c*/ 	.word	0x00003810
        /*0290*/ 	.short	0x0108
        /*0292*/ 	.byte	0x0b
	.zero		1


	//   ....[8]....
        /*0294*/ 	.word	0x00003740
        /*0298*/ 	.word	0x000000ff
        /*029c*/ 	.word	0x00000000
        /*02a0*/ 	.short	0x010a
        /*02a2*/ 	.byte	0x0f
	.zero		1


	//   ....[9]....
        /*02a4*/ 	.word	0x000056a0
        /*02a8*/ 	.word	0x000000ff
        /*02ac*/ 	.word	0x00000000
        /*02b0*/ 	.short	0x010a
        /*02b2*/ 	.byte	0x0f
	.zero		1


	//   ....[10]....
        /*02b4*/ 	.word	0x00005810
        /*02b8*/ 	.word	0x000000ff
        /*02bc*/ 	.word	0x00003800
        /*02c0*/ 	.short	0x0108
        /*02c2*/ 	.byte	0x0b
	.zero		1


	//   ....[11]....
        /*02c4*/ 	.word	0x00005940
        /*02c8*/ 	.word	0x000000ff
        /*02cc*/ 	.word	0x00003808
        /*02d0*/ 	.short	0x0108
        /*02d2*/ 	.byte	0x0b
	.zero		1


	//   ....[12]....
        /*02d4*/ 	.word	0x00006490
        /*02d8*/ 	.word	0x000000ff
        /*02dc*/ 	.word	0x00002800
        /*02e0*/ 	.short	0x010a
        /*02e2*/ 	.byte	0x0b
	.zero		1


	//   ....[13]....
        /*02e4*/ 	.word	0x000064c0
        /*02e8*/ 	.word	0x000000ff
        /*02ec*/ 	.word	0x00003810
        /*02f0*/ 	.short	0x010a
        /*02f2*/ 	.byte	0x0b
	.zero		1


	//   ....[14]....
        /*02f4*/ 	.word	0x000064f0
        /*02f8*/ 	.word	0x000000ff
        /*02fc*/ 	.word	0x00000000
        /*0300*/ 	.short	0x010a
        /*0302*/ 	.byte	0x0f
	.zero		1


	//   ....[15]....
        /*0304*/ 	.word	0x00006520
        /*0308*/ 	.word	0x000000ff
        /*030c*/ 	.word	0x00000000
        /*0310*/ 	.short	0x010a
        /*0312*/ 	.byte	0x0f
	.zero		1


	//----- nvinfo : EIATTR_NUM_MBARRIERS
	.align		4
.L_79:
        /*0314*/ 	.byte	0x03, 0x38
        /*0316*/ 	.short	0xffff


	//----- nvinfo : EIATTR_EXIT_INSTR_OFFSETS
	.align		4
        /*0318*/ 	.byte	0x04, 0x1c
        /*031a*/ 	.short	(.L_81 - .L_80)


	//   ....[0]....
.L_80:
        /*031c*/ 	.word	0x00006480


	//----- nvinfo : EIATTR_REQNTID
	.align		4
.L_81:
        /*0320*/ 	.byte	0x04, 0x10
        /*0322*/ 	.short	(.L_83 - .L_82)
.L_82:
        /*0324*/ 	.word	0x00000100
        /*0328*/ 	.word	0x00000001
        /*032c*/ 	.word	0x00000001


	//----- nvinfo : EIATTR_CRS_STACK_SIZE
	.align		4
.L_83:
        /*0330*/ 	.byte	0x04, 0x1e
        /*0332*/ 	.short	(.L_85 - .L_84)
.L_84:
        /*0334*/ 	.word	0x00000000


	//----- nvinfo : EIATTR_CBANK_PARAM_SIZE
	.align		4
.L_85:
        /*0338*/ 	.byte	0x03, 0x19
        /*033a*/ 	.short	0x0088


	//----- nvinfo : EIATTR_PARAM_CBANK
	.align		4
        /*033c*/ 	.byte	0x04, 0x0a
        /*033e*/ 	.short	(.L_87 - .L_86)
	.align		4
.L_86:
        /*0340*/ 	.word	index@(.nv.constant0.attn_fwd)
        /*0344*/ 	.short	0x0380
        /*0346*/ 	.short	0x0088


	//----- nvinfo : EIATTR_SW_WAR
	.align		4
.L_87:
        /*0348*/ 	.byte	0x04, 0x36
        /*034a*/ 	.short	(.L_89 - .L_88)
.L_88:
        /*034c*/ 	.word	0x00000008
.L_89:


//--------------------- .nv.compat                --------------------------
	.section	.nv.compat,"",@"SHT_CUDA_COMPAT_INFO"
	.align	4
        /*0000*/ 	.byte	0x02, 0x02, 0x02, 0x00, 0x02, 0x05, 0x05, 0x00, 0x02, 0x03, 0x00, 0x00, 0x02, 0x06, 0x01, 0x00


//--------------------- .nv.callgraph             --------------------------
	.section	.nv.callgraph,"",@"SHT_CUDA_CALLGRAPH"
	.align	4
	.sectionentsize	8
	.align		4
        /*0000*/ 	.word	0x00000000
	.align		4
        /*0004*/ 	.word	0xffffffff
	.align		4
        /*0008*/ 	.word	0x00000000
	.align		4
        /*000c*/ 	.word	0xfffffffe
	.align		4
        /*0010*/ 	.word	0x00000000
	.align		4
        /*0014*/ 	.word	0xfffffffd
	.align		4
        /*0018*/ 	.word	0x00000000
	.align		4
        /*001c*/ 	.word	0xfffffffc


//--------------------- .nv.constant4             --------------------------
	.section	.nv.constant4,"a",@progbits
	.align	8
	.align		8
.nv.constant4:
        /*0000*/ 	.dword	_$_str


//--------------------- .text.attn_fwd            --------------------------
	.section	.text.attn_fwd,"ax",@progbits
	.align	128
        .global         attn_fwd
        .type           attn_fwd,@function
        .size           attn_fwd,(.L_x_28 - attn_fwd)
        .other          attn_fwd,@"STO_CUDA_ENTRY STV_DEFAULT"
attn_fwd:
.text.attn_fwd:
[----:B------:R-:W0:Y:S01]  /*0000*/  LDC R1, c[0x0][0x37c] ;  /* 0x0000df00ff017b82 */ /* 0x000e220000000800 */
[----:B------:R-:W1:Y:S02]  /*0010*/  S2R R69, SR_TID.X ;  /* 0x0000000000457919 */ /* 0x000e640000002100 */
[----:B-1----:R-:W-:-:S13]  /*0020*/  ISETP.GE.U32.AND P0, PT, R69, 0x20, PT ;  /* 0x000000204500780c */ /* 0x002fda0003f06070 */
[----:B------:R-:W-:Y:S05]  /*0030*/  @P0 BRA `(.L_x_0) ;  /* 0x0000000000b80947 */ /* 0x000fea0003800000 */
[----:B------:R-:W1:Y:S01]  /*0040*/  S2UR UR6, SR_CgaCtaId ;  /* 0x00000000000679c3 */ /* 0x000e620000008800 */
[----:B------:R-:W-:Y:S01]  /*0050*/  NOP ;  /* 0x0000000000007918 */ /* 0x000fe20000000000 */
[----:B------:R-:W-:Y:S02]  /*0060*/  UMOV UR4, 0x40 ;  /* 0x0000004000047882 */ /* 0x000fe40000000000 */
[----:B-1----:R-:W-:-:S09]  /*0070*/  ULEA UR4, UR6, UR4, 0x18 ;  /* 0x0000000406047291 */ /* 0x002fd2000f8ec0ff */
[----:B------:R-:W1:Y:S01]  /*0080*/  LDS.U8 R0, [UR4] ;  /* 0x00000004ff007984 */ /* 0x000e620008000000 */
[----:B------:R-:W-:Y:S02]  /*0090*/  UMOV UR4, 0x400 ;  /* 0x0000040000047882 */ /* 0x000fe40000000000 */
[----:B------:R-:W-:Y:S01]  /*00a0*/  ULEA UR4, UR6, UR4, 0x18 ;  /* 0x0000000406047291 */ /* 0x000fe2000f8ec0ff */
[----:B-1----:R-:W-:-:S13]  /*00b0*/  ISETP.NE.AND P1, PT, R0, RZ, PT ;  /* 0x000000ff0000720c */ /* 0x002fda0003f25270 */
[----:B------:R-:W-:Y:S05]  /*00c0*/  @P1 BRA `(.L_x_1) ;  /* 0x00000000007c1947 */ /* 0x000fea0003800000 */
[----:B------:R-:W-:-:S13]  /*00d0*/  ELECT P1, URZ, PT ;  /* 0x0000000000ff782f */ /* 0x000fda0003820000 */
[----:B------:R-:W-:Y:S05]  /*00e0*/  @!P1 BRA `(.L_x_2) ;  /* 0x0000000000849947 */ /* 0x000fea0003800000 */
[----:B------:R-:W-:Y:S01]  /*00f0*/  UMOV UR5, 0x8 ;  /* 0x0000000800057882 */ /* 0x000fe20000000000 */
[----:B------:R-:W-:Y:S01]  /*0100*/  HFMA2 R4, -RZ, RZ, 0, 5.9604644775390625e-08 ;  /* 0x00000001ff047431 */ /* 0x000fe200000001ff */
[----:B------:R-:W-:-:S03]  /*0110*/  MOV R5, 0xff ;  /* 0x000000ff00057802 */ /* 0x000fc60000000f00 */
[----:B------:R-:W-:Y:S04]  /*0120*/  DEPBAR.LE SB1, 0x36 ;  /* 0x00009d800000791a */ /* 0x000fe80000000000 */
[----:B------:R-:W1:Y:S02]  /*0130*/  UTCATOMSWS.FIND_AND_SET.ALIGN UP0, UR5, UR5 ;  /* 0x00000005000575e3 */ /* 0x000e640008000800 */
[----:B-1----:R-:W-:-:S04]  /*0140*/  PLOP3.LUT P1, PT, PT, PT, UP0, 0x80, 0x8 ;  /* 0x000000000008781c */ /* 0x002fc80003f2f008 */
[----:B------:R-:W-:-:S04]  /*0150*/  SEL R0, RZ, 0xffffffff, !P1 ;  /* 0xffffffffff007807 */ /* 0x000fc80004800000 */
[----:B------:R-:W-:Y:S02]  /*0160*/  ISETP.NE.AND P1, PT, R0, RZ, PT ;  /* 0x000000ff0000720c */ /* 0x000fe40003f25270 */
[----:B------:R-:W-:-:S11]  /*0170*/  MOV R0, UR5 ;  /* 0x0000000500007c02 */ /* 0x000fd60008000f00 */
[----:B------:R-:W-:Y:S05]  /*0180*/  @P1 BRA `(.L_x_3) ;  /* 0x0000000000241947 */ /* 0x000fea0003800000 */
.L_x_4:
[----:B------:R-:W-:Y:S05]  /*0190*/  NANOSLEEP 0x64 ;  /* 0x000000640000795d */ /* 0x000fea0003800000 */
[----:B------:R-:W-:-:S05]  /*01a0*/  UMOV UR5, 0x8 ;  /* 0x0000000800057882 */ /* 0x000fca0000000000 */
[----:B------:R-:W-:Y:S04]  /*01b0*/  DEPBAR.LE SB1, 0x36 ;  /* 0x00009d800000791a */ /* 0x000fe80000000000 */
[----:B------:R-:W1:Y:S02]  /*01c0*/  UTCATOMSWS.FIND_AND_SET.ALIGN UP0, UR5, UR5 ;  /* 0x00000005000575e3 */ /* 0x000e640008000800 */
[----:B-1----:R-:W-:-:S04]  /*01d0*/  PLOP3.LUT P1, PT, PT, PT, UP0, 0x80, 0x8 ;  /* 0x000000000008781c */ /* 0x002fc80003f2f008 */
[----:B------:R-:W-:-:S04]  /*01e0*/  SEL R0, RZ, 0xffffffff, !P1 ;  /* 0xffffffffff007807 */ /* 0x000fc80004800000 */
[----:B------:R-:W-:Y:S02]  /*01f0*/  ISETP.NE.AND P1, PT, R0, RZ, PT ;  /* 0x000000ff0000720c */ /* 0x000fe40003f25270 */
[----:B------:R-:W-:-:S11]  /*0200*/  MOV R0, UR5 ;  /* 0x0000000500007c02 */ /* 0x000fd60008000f00 */
[----:B------:R-:W-:Y:S05]  /*0210*/  @!P1 BRA `(.L_x_4) ;  /* 0xfffffffc00dc9947 */ /* 0x000fea000383ffff */
.L_x_3:
[----:B------:R-:W-:Y:S01]  /*0220*/  IADD3 R3, PT, PT, R0, 0x10, RZ ;  /* 0x0000001000037810 */ /* 0x000fe20007ffe0ff */
[----:B------:R-:W-:Y:S01]  /*0230*/  UMOV UR5, 0x50 ;  /* 0x0000005000057882 */ /* 0x000fe20000000000 */
[----:B------:R-:W-:Y:S01]  /*0240*/  SHF.L.U32 R2, R5, R0, RZ ;  /* 0x0000000005027219 */ /* 0x000fe200000006ff */
[----:B------:R-:W-:Y:S01]  /*0250*/  ULEA UR5, UR6, UR5, 0x18 ;  /* 0x0000000506057291 */ /* 0x000fe2000f8ec0ff */
[----:B------:R-:W-:Y:S02]  /*0260*/  SHF.L.U32 R3, R4, R3, RZ ;  /* 0x0000000304037219 */ /* 0x000fe400000006ff */
[----:B------:R-:W-:Y:S02]  /*0270*/  SHF.L.U32 R0, R0, 0x5, RZ ;  /* 0x0000000500007819 */ /* 0x000fe400000006ff */
[----:B------:R-:W-:-:S05]  /*0280*/  LOP3.LUT R2, R3, R2, RZ, 0xfc, !PT ;  /* 0x0000000203027212 */ /* 0x000fca00078efcff */
[----:B------:R1:W-:Y:S04]  /*0290*/  ATOMS.OR RZ, [UR5], R2 ;  /* 0x00000002ffff798c */ /* 0x0003e8000b000005 */
[----:B------:R1:W-:Y:S01]  /*02a0*/  STS [UR4], R0 ;  /* 0x00000000ff007988 */ /* 0x0003e20008000804 */
[----:B------:R-:W-:Y:S05]  /*02b0*/  BRA `(.L_x_2) ;  /* 0x0000000000107947 */ /* 0x000fea0003800000 */
.L_x_1:
[----:B------:R-:W-:Y:S02]  /*02c0*/  MOV R0, 0xffffffff ;  /* 0xffffffff00007802 */ /* 0x000fe40000000f00 */
[----:B------:R-:W-:-:S03]  /*02d0*/  MOV R2, 0x300 ;  /* 0x0000030000027802 */ /* 0x000fc60000000f00 */
[----:B------:R1:W-:Y:S04]  /*02e0*/  STS [UR4], R0 ;  /* 0x00000000ff007988 */ /* 0x0003e80008000804 */
[----:B01----:R-:W-:Y:S05]  /*02f0*/  CALL.REL.NOINC `($__internal_1_$__cuda_sm10x_tcgen05_guardrail_trap_phase_invalid_during_alloc) ;  /* 0x0000006000a07944 */ /* 0x003fea0003c00000 */
.L_x_2:
[----:B------:R-:W-:Y:S05]  /*0300*/  WARPSYNC.ALL ;  /* 0x0000000000007948 */ /* 0x000fea0003800000 */
[----:B------:R-:W-:Y:S01]  /*0310*/  NOP ;  /* 0x0000000000007918 */ /* 0x000fe20000000000 */
.L_x_0:
[----:B------:R-:W2:Y:S01]  /*0320*/  S2R R3, SR_CTAID.X ;  /* 0x0000000000037919 */ /* 0x000ea20000002500 */
[----:B------:R-:W3:Y:S01]  /*0330*/  S2UR UR10, SR_CTAID.Y ;  /* 0x00000000000a79c3 */ /* 0x000ee20000002600 */
[----:B------:R-:W3:Y:S01]  /*0340*/  LDCU.64 UR4, c[0x0][0x3b0] ;  /* 0x00007600ff0477ac */ /* 0x000ee20008000a00 */
[----:B-1----:R-:W-:Y:S01]  /*0350*/  LOP3.LUT R0, R69, 0xff, RZ, 0xc0, !PT ;  /* 0x000000ff45007812 */ /* 0x002fe200078ec0ff */
[----:B------:R-:W-:Y:S01]  /*0360*/  UMOV UR11, 0x400 ;  /* 0x00000400000b7882 */ /* 0x000fe20000000000 */
[----:B------:R-:W1:Y:S04]  /*0370*/  LDCU.64 UR28, c[0x0][0x358] ;  /* 0x00006b00ff1c77ac */ /* 0x000e680008000a00 */
[----:B------:R-:W4:Y:S08]  /*0380*/  S2UR UR6, SR_CgaCtaId ;  /* 0x00000000000679c3 */ /* 0x000f300000008800 */
[----:B------:R-:W0:Y:S08]  /*0390*/  LDC.64 R6, c[0x0][0x380] ;  /* 0x0000e000ff067b82 */ /* 0x000e300000000a00 */
[----:B------:R-:W1:Y:S01]  /*03a0*/  LDC R33, c[0x0][0x3b8] ;  /* 0x0000ee00ff217b82 */ /* 0x000e620000000800 */
[----:B---3--:R-:W-:-:S04]  /*03b0*/  UIMAD UR4, UR10, UR4, URZ ;  /* 0x000000040a0472a4 */ /* 0x008fc8000f8e02ff */
[----:B------:R-:W-:Y:S01]  /*03c0*/  USHF.L.U32 UR7, UR4, 0x1, URZ ;  /* 0x0000000104077899 */ /* 0x000fe200080006ff */
[----:B--2---:R-:W-:Y:S01]  /*03d0*/  LEA R0, R3, R0, 0x8 ;  /* 0x0000000003007211 */ /* 0x004fe200078e40ff */
[----:B----4-:R-:W-:Y:S01]  /*03e0*/  ULEA UR11, UR6, UR11, 0x18 ;  /* 0x0000000b060b7291 */ /* 0x010fe2000f8ec0ff */
[----:B------:R-:W-:Y:S03]  /*03f0*/  BAR.SYNC.DEFER_BLOCKING 0x0 ;  /* 0x0000000000007b1d */ /* 0x000fe60000010000 */
[----:B------:R-:W-:Y:S01]  /*0400*/  IMAD R2, R0, UR5, RZ ;  /* 0x0000000500027c24 */ /* 0x000fe2000f8e02ff */
[----:B------:R-:W-:-:S03]  /*0410*/  UIMAD.WIDE UR4, UR4, 0x2, URZ ;  /* 0x00000002040478a5 */ /* 0x000fc6000f8e02ff */
[C---:B------:R-:W-:Y:S01]  /*0420*/  IMAD.HI R4, R2.reuse, 0x2, RZ ;  /* 0x0000000202047827 */ /* 0x040fe200078e02ff */
[----:B------:R-:W-:-:S04]  /*0430*/  SHF.L.U32 R3, R2, 0x1, RZ ;  /* 0x0000000102037819 */ /* 0x000fc800000006ff */
[----:B0-----:R-:W-:Y:S01]  /*0440*/  IADD3 R2, P1, P2, R3, UR7, R6 ;  /* 0x0000000703027c10 */ /* 0x001fe2000fa3e006 */
[----:B-1----:R-:W-:-:S03]  /*0450*/  IMAD R5, R33, 0x12, RZ ;  /* 0x0000001221057824 */ /* 0x002fc600078e02ff */
[----:B------:R-:W-:Y:S01]  /*0460*/  IADD3.X R3, PT, PT, R4, UR5, R7, P1, P2 ;  /* 0x0000000504037c10 */ /* 0x000fe20008fe4407 */
[C---:B------:R-:W-:Y:S01]  /*0470*/  IMAD R15, R33.reuse, 0x6, RZ ;  /* 0x00000006210f7824 */ /* 0x040fe200078e02ff */
[C---:B------:R-:W-:Y:S01]  /*0480*/  SHF.L.U32 R7, R33.reuse, 0x1, RZ ;  /* 0x0000000121077819 */ /* 0x040fe200000006ff */
[C---:B------:R-:W-:Y:S01]  /*0490*/  IMAD R23, R33.reuse, 0xa, RZ ;  /* 0x0000000a21177824 */ /* 0x040fe200078e02ff */
[CC--:B------:R-:W-:Y:S01]  /*04a0*/  LEA R9, R33.reuse, R33.reuse, 0x1 ;  /* 0x0000002121097211 */ /* 0x0c0fe200078e08ff */
[C---:B------:R-:W-:Y:S01]  /*04b0*/  IMAD R27, R33.reuse, 0xc, RZ ;  /* 0x0000000c211b7824 */ /* 0x040fe200078e02ff */
[----:B------:R-:W0:Y:S01]  /*04c0*/  LDS R38, [UR11] ;  /* 0x0000000bff267984 */ /* 0x000e220008000800 */
[C---:B------:R-:W-:Y:S01]  /*04d0*/  SHF.L.U32 R11, R33.reuse, 0x2, RZ ;  /* 0x00000002210b7819 */ /* 0x040fe200000006ff */
[C---:B------:R-:W-:Y:S01]  /*04e0*/  IMAD R31, R33.reuse, 0xe, RZ ;  /* 0x0000000e211f7824 */ /* 0x040fe200078e02ff */
[----:B------:R-:W-:Y:S01]  /*04f0*/  LEA R13, R33, R33, 0x2 ;  /* 0x00000021210d7211 */ /* 0x000fe200078e10ff */
[----:B------:R-:W-:Y:S01]  /*0500*/  BAR.SYNC.DEFER_BLOCKING 0x0 ;  /* 0x0000000000007b1d */ /* 0x000fe20000010000 */
[----:B------:R-:W-:-:S02]  /*0510*/  IADD3 R4, P3, PT, R7, R2, RZ ;  /* 0x0000000207047210 */ /* 0x000fc40007f7e0ff */
[-C--:B------:R-:W-:Y:S02]  /*0520*/  LEA R6, P6, R33, R2.reuse, 0x2 ;  /* 0x0000000221067211 */ /* 0x080fe400078c10ff */
[-C--:B------:R-:W-:Y:S01]  /*0530*/  IADD3 R20, P2, PT, R5, R2.reuse, RZ ;  /* 0x0000000205147210 */ /* 0x080fe20007f5e0ff */
[C---:B------:R-:W-:Y:S01]  /*0540*/  IMAD R29, R33.reuse, 0x14, RZ ;  /* 0x00000014211d7824 */ /* 0x040fe200078e02ff */
[CC--:B------:R-:W-:Y:S01]  /*0550*/  LEA.HI.X.SX32 R5, R33.reuse, R3.reuse, 0x1, P3 ;  /* 0x0000000321057211 */ /* 0x0c0fe200018f0eff */
[----:B------:R-:W-:Y:S01]  /*0560*/  IMAD R35, R33, 0x16, RZ ;  /* 0x0000001621237824 */ /* 0x000fe200078e02ff */
[-C--:B------:R-:W-:Y:S01]  /*0570*/  LEA.HI.X.SX32 R7, R7, R3.reuse, 0x1, P6 ;  /* 0x0000000307077211 */ /* 0x080fe200030f0eff */
[----:B------:R-:W-:Y:S01]  /*0580*/  IMAD R37, R33, 0x18, RZ ;  /* 0x0000001821257824 */ /* 0x000fe200078e02ff */
[-C--:B------:R-:W-:Y:S01]  /*0590*/  IADD3 R8, P5, PT, R15, R2.reuse, RZ ;  /* 0x000000020f087210 */ /* 0x080fe20007fbe0ff */
[C---:B------:R-:W-:Y:S01]  /*05a0*/  IMAD R39, R33.reuse, 0x1a, RZ ;  /* 0x0000001a21277824 */ /* 0x040fe200078e02ff */
[CC--:B------:R-:W-:Y:S01]  /*05b0*/  LEA R10, P3, R33.reuse, R2.reuse, 0x3 ;  /* 0x00000002210a7211 */ /* 0x0c0fe200078618ff */
[----:B------:R-:W-:Y:S01]  /*05c0*/  IMAD R41, R33, 0x1c, RZ ;  /* 0x0000001c21297824 */ /* 0x000fe200078e02ff */
[----:B------:R-:W-:Y:S01]  /*05d0*/  IADD3 R12, P6, PT, R23, R2, RZ ;  /* 0x00000002170c7210 */ /* 0x000fe20007fde0ff */
[----:B------:R-:W-:Y:S01]  /*05e0*/  IMAD R43, R33, 0x1e, RZ ;  /* 0x0000001e212b7824 */ /* 0x000fe200078e02ff */
[-C--:B------:R-:W-:Y:S01]  /*05f0*/  LEA.HI.X.SX32 R9, R9, R3.reuse, 0x1, P5 ;  /* 0x0000000309097211 */ /* 0x080fe200028f0eff */
[----:B------:R-:W-:Y:S01]  /*0600*/  IMAD R25, R33, 0xb, RZ ;  /* 0x0000000b21197824 */ /* 0x000fe200078e02ff */
[-C--:B------:R-:W-:Y:S01]  /*0610*/  LEA.HI.X.SX32 R11, R11, R3.reuse, 0x1, P3 ;  /* 0x000000030b0b7211 */ /* 0x080fe200018f0eff */
[----:B------:R-:W1:Y:S01]  /*0620*/  LDCU UR4, c[0x0][0x3c8] ;  /* 0x00007900ff0477ac */ /* 0x000e620008000800 */
[----:B------:R-:W-:-:S02]  /*0630*/  LEA.HI.X.SX32 R13, R13, R3, 0x1, P6 ;  /* 0x000000030d0d7211 */ /* 0x000fc400030f0eff */
[CC--:B------:R-:W-:Y:S01]  /*0640*/  LEA R17, R33.reuse, -R33.reuse, 0x3 ;  /* 0x8000002121117211 */ /* 0x0c0fe200078e18ff */
[----:B------:R2:W5:Y:S01]  /*0650*/  LDG.E.U16 R34, desc[UR28][R2.64] ;  /* 0x0000001c02227981 */ /* 0x000562000c1e1500 */
[C---:B------:R-:W-:Y:S02]  /*0660*/  SHF.L.U32 R19, R33.reuse, 0x3, RZ ;  /* 0x0000000321137819 */ /* 0x040fe400000006ff */
[----:B------:R-:W-:Y:S01]  /*0670*/  LEA R21, R33, R33, 0x3 ;  /* 0x0000002121157211 */ /* 0x000fe200078e18ff */
[----:B------:R-:W5:Y:S01]  /*0680*/  LDG.E.U16 R9, desc[UR28][R8.64] ;  /* 0x0000001c08097981 */ /* 0x000f62000c1e1500 */
[-C--:B------:R-:W-:Y:S02]  /*0690*/  IADD3 R14, P5, PT, R27, R2.reuse, RZ ;  /* 0x000000021b0e7210 */ /* 0x080fe40007fbe0ff */
[-C--:B------:R-:W-:Y:S01]  /*06a0*/  IADD3 R16, P3, PT, R31, R2.reuse, RZ ;  /* 0x000000021f107210 */ /* 0x080fe20007f7e0ff */
[----:B------:R-:W5:Y:S01]  /*06b0*/  LDG.E.U16 R7, desc[UR28][R6.64] ;  /* 0x0000001c06077981 */ /* 0x000f62000c1e1500 */
[----:B------:R-:W-:-:S02]  /*06c0*/  LEA R18, P6, R33, R2, 0x4 ;  /* 0x0000000221127211 */ /* 0x000fc400078c20ff */
[-C--:B------:R-:W-:Y:S01]  /*06d0*/  LEA.HI.X.SX32 R15, R15, R3.reuse, 0x1, P5 ;  /* 0x000000030f0f7211 */ /* 0x080fe200028f0eff */
[----:B------:R-:W5:Y:S01]  /*06e0*/  LDG.E.U16 R11, desc[UR28][R10.64] ;  /* 0x0000001c0a0b7981 */ /* 0x000f62000c1e1500 */
[-C--:B------:R-:W-:Y:S02]  /*06f0*/  LEA.HI.X.SX32 R17, R17, R3.reuse, 0x1, P3 ;  /* 0x0000000311117211 */ /* 0x080fe400018f0eff */
[-C--:B------:R-:W-:Y:S01]  /*0700*/  LEA.HI.X.SX32 R19, R19, R3.reuse, 0x1, P6 ;  /* 0x0000000313137211 */ /* 0x080fe200030f0eff */
[----:B------:R-:W5:Y:S01]  /*0710*/  LDG.E.U16 R12, desc[UR28][R12.64] ;  /* 0x0000001c0c0c7981 */ /* 0x000f62000c1e1500 */
[----:B------:R-:W-:Y:S02]  /*0720*/  LEA.HI.X.SX32 R21, R21, R3, 0x1, P2 ;  /* 0x0000000315157211 */ /* 0x000fe400010f0eff */
[-C--:B------:R-:W-:Y:S01]  /*0730*/  IADD3 R22, P1, PT, R29, R2.reuse, RZ ;  /* 0x000000021d167210 */ /* 0x080fe20007f3e0ff */
[----:B------:R-:W5:Y:S01]  /*0740*/  LDG.E.U16 R14, desc[UR28][R14.64] ;  /* 0x0000001c0e0e7981 */ /* 0x000f62000c1e1500 */
[----:B------:R-:W-:-:S02]  /*0750*/  IADD3 R24, P4, PT, R35, R2, RZ ;  /* 0x0000000223187210 */ /* 0x000fc40007f9e0ff */
[-C--:B------:R-:W-:Y:S01]  /*0760*/  IADD3 R26, P5, PT, R37, R2.reuse, RZ ;  /* 0x00000002251a7210 */ /* 0x080fe20007fbe0ff */
[----:B------:R3:W5:Y:S01]  /*0770*/  LDG.E.U16 R35, desc[UR28][R4.64] ;  /* 0x0000001c04237981 */ /* 0x000762000c1e1500 */
[-C--:B------:R-:W-:Y:S01]  /*0780*/  IADD3 R28, P3, PT, R39, R2.reuse, RZ ;  /* 0x00000002271c7210 */ /* 0x080fe20007f7e0ff */
[----:B------:R-:W4:Y:S01]  /*0790*/  LDC.64 R36, c[0x0][0x388] ;  /* 0x0000e200ff247b82 */ /* 0x000f220000000a00 */
[-C--:B------:R-:W-:Y:S01]  /*07a0*/  IADD3 R30, P6, PT, R41, R2.reuse, RZ ;  /* 0x00000002291e7210 */ /* 0x080fe20007fde0ff */
[----:B------:R0:W5:Y:S01]  /*07b0*/  LDG.E.U16 R16, desc[UR28][R16.64] ;  /* 0x0000001c10107981 */ /* 0x000162000c1e1500 */
[----:B------:R-:W-:Y:S01]  /*07c0*/  IADD3 R32, P2, PT, R43, R2, RZ ;  /* 0x000000022b207210 */ /* 0x000fe20007f5e0ff */
[C---:B--2---:R-:W-:Y:S01]  /*07d0*/  IMAD R2, R33.reuse, 0xd, RZ ;  /* 0x0000000d21027824 */ /* 0x044fe200078e02ff */
[----:B------:R-:W-:Y:S01]  /*07e0*/  LEA R33, R33, -R33, 0x4 ;  /* 0x8000002121217211 */ /* 0x000fe200078e20ff */
[----:B------:R2:W5:Y:S01]  /*07f0*/  LDG.E.U16 R18, desc[UR28][R18.64] ;  /* 0x0000001c12127981 */ /* 0x000562000c1e1500 */
[----:B------:R-:W-:-:S02]  /*0800*/  LEA.HI.X.SX32 R23, R23, R3, 0x1, P1 ;  /* 0x0000000317177211 */ /* 0x000fc400008f0eff */
[-C--:B------:R-:W-:Y:S01]  /*0810*/  LEA.HI.X.SX32 R25, R25, R3.reuse, 0x1, P4 ;  /* 0x0000000319197211 */ /* 0x080fe200020f0eff */
[----:B------:R2:W5:Y:S01]  /*0820*/  LDG.E.U16 R20, desc[UR28][R20.64] ;  /* 0x0000001c14147981 */ /* 0x000562000c1e1500 */
[-C--:B------:R-:W-:Y:S02]  /*0830*/  LEA.HI.X.SX32 R27, R27, R3.reuse, 0x1, P5 ;  /* 0x000000031b1b7211 */ /* 0x080fe400028f0eff */
[-C--:B------:R-:W-:Y:S01]  /*0840*/  LEA.HI.X.SX32 R29, R2, R3.reuse, 0x1, P3 ;  /* 0x00000003021d7211 */ /* 0x080fe200018f0eff */
[----:B------:R2:W5:Y:S01]  /*0850*/  LDG.E.U16 R22, desc[UR28][R22.64] ;  /* 0x0000001c16167981 */ /* 0x000562000c1e1500 */
[-C--:B------:R-:W-:Y:S02]  /*0860*/  LEA.HI.X.SX32 R31, R31, R3.reuse, 0x1, P6 ;  /* 0x000000031f1f7211 */ /* 0x080fe400030f0eff */
[----:B------:R-:W-:Y:S01]  /*0870*/  LEA.HI.X.SX32 R33, R33, R3, 0x1, P2 ;  /* 0x0000000321217211 */ /* 0x000fe200010f0eff */
[----:B------:R2:W5:Y:S01]  /*0880*/  LDG.E.U16 R24, desc[UR28][R24.64] ;  /* 0x0000001c18187981 */ /* 0x000562000c1e1500 */
[----:B------:R-:W2:Y:S01]  /*0890*/  LDC.64 R2, c[0x0][0x3c0] ;  /* 0x0000f000ff027b82 */ /* 0x000ea20000000a00 */
[----:B---3--:R-:W-:-:S02]  /*08a0*/  LOP3.LUT R4, R69, 0xf, RZ, 0xc0, !PT ;  /* 0x0000000f45047812 */ /* 0x008fc400078ec0ff */
[--C-:B------:R-:W-:Y:S01]  /*08b0*/  SHF.R.U32.HI R8, RZ, 0x4, R69.reuse ;  /* 0x00000004ff087819 */ /* 0x100fe20000011645 */
[----:B------:R3:W5:Y:S02]  /*08c0*/  LDG.E.U16 R26, desc[UR28][R26.64] ;  /* 0x0000001c1a1a7981 */ /* 0x000764000c1e1500 */
[----:B-1----:R-:W-:Y:S01]  /*08d0*/  IMAD R4, R4, UR4, RZ ;  /* 0x0000000404047c24 */ /* 0x002fe2000f8e02ff */
[----:B------:R-:W-:Y:S01]  /*08e0*/  SGXT.U32 R8, R8, 0x4 ;  /* 0x000000040808781a */ /* 0x000fe20000000000 */
[----:B------:R3:W5:Y:S01]  /*08f0*/  LDG.E.U16 R28, desc[UR28][R28.64] ;  /* 0x0000001c1c1c7981 */ /* 0x000762000c1e1500 */
[----:B------:R-:W-:Y:S02]  /*0900*/  SHF.R.U32.HI R10, RZ, 0x5, R69 ;  /* 0x00000005ff0a7819 */ /* 0x000fe40000011645 */
[C---:B------:R-:W-:Y:S01]  /*0910*/  SHF.L.U32 R6, R4.reuse, 0x1, RZ ;  /* 0x0000000104067819 */ /* 0x040fe200000006ff */
[----:B------:R-:W-:Y:S01]  /*0920*/  IMAD.HI R4, R4, 0x2, RZ ;  /* 0x0000000204047827 */ /* 0x000fe200078e02ff */
[----:B------:R-:W-:Y:S01]  /*0930*/  R2UR UR25, R10 ;  /* 0x000000000a1972ca */ /* 0x000fe200000e0000 */
[----:B------:R3:W5:Y:S01]  /*0940*/  LDG.E.U16 R30, desc[UR28][R30.64] ;  /* 0x0000001c1e1e7981 */ /* 0x000762000c1e1500 */
[----:B------:R-:W-:-:S02]  /*0950*/  LOP3.LUT R68, R69, 0x3f, RZ, 0xc0, !PT ;  /* 0x0000003f45447812 */ /* 0x000fc400078ec0ff */
[----:B0-----:R-:W-:Y:S01]  /*0960*/  R2UR UR12, R38 ;  /* 0x00000000260c72ca */ /* 0x001fe200000e0000 */
[----:B------:R3:W5:Y:S01]  /*0970*/  LDG.E.U16 R32, desc[UR28][R32.64] ;  /* 0x0000001c20207981 */ /* 0x000762000c1e1500 */
[----:B--2---:R-:W-:Y:S02]  /*0980*/  IMAD R2, R2, UR10, RZ ;  /* 0x0000000a02027c24 */ /* 0x004fe4000f8e02ff */
[----:B------:R-:W-:-:S03]  /*0990*/  IMAD R8, R8, R3, RZ ;  /* 0x0000000308087224 */ /* 0x000fc600078e02ff */
[C---:B------:R-:W-:Y:S01]  /*09a0*/  SHF.L.U32 R5, R2.reuse, 0x1, RZ ;  /* 0x0000000102057819 */ /* 0x040fe200000006ff */
[----:B------:R-:W-:Y:S01]  /*09b0*/  IMAD.HI R2, R2, 0x2, RZ ;  /* 0x0000000202027827 */ /* 0x000fe200078e02ff */
[----:B------:R-:W-:Y:S02]  /*09c0*/  LEA R10, R3, R8, 0x4 ;  /* 0x00000008030a7211 */ /* 0x000fe400078e20ff */
[----:B----4-:R-:W-:Y:S02]  /*09d0*/  IADD3 R77, P1, P2, R6, R36, R5 ;  /* 0x00000024064d7210 */ /* 0x010fe40007a3e005 */
[C---:B------:R-:W-:Y:S02]  /*09e0*/  LEA.HI R6, R69.reuse, 0x30, RZ, 0x1c ;  /* 0x0000003045067811 */ /* 0x040fe400078fe0ff */
[----:B------:R-:W-:Y:S02]  /*09f0*/  LOP3.LUT R5, R69, 0xc0, RZ, 0xc0, !PT ;  /* 0x000000c045057812 */ /* 0x000fe400078ec0ff */
[----:B------:R-:W-:Y:S01]  /*0a00*/  IADD3.X R13, PT, PT, R4, R37, R2, P1, P2 ;  /* 0x00000025040d7210 */ /* 0x000fe20000fe4402 */
[----:B------:R-:W-:Y:S01]  /*0a10*/  IMAD R6, R6, R3, RZ ;  /* 0x0000000306067224 */ /* 0x000fe200078e02ff */
[----:B------:R-:W-:-:S02]  /*0a20*/  LEA R2, R3, R10, 0x4 ;  /* 0x0000000a03027211 */ /* 0x000fc400078e20ff */
[----:B------:R-:W-:Y:S02]  /*0a30*/  LEA R5, R5, R68, 0x4 ;  /* 0x0000004405057211 */ /* 0x000fe400078e20ff */
[-C--:B------:R-:W-:Y:S02]  /*0a40*/  LEA R76, P3, R2, R77.reuse, 0x1 ;  /* 0x0000004d024c7211 */ /* 0x080fe400078608ff */
[----:B------:R-:W-:Y:S02]  /*0a50*/  SHF.L.U32 R5, R5, 0x1, RZ ;  /* 0x0000000105057819 */ /* 0x000fe400000006ff */
[-C--:B------:R-:W-:Y:S02]  /*0a60*/  LEA R80, P1, R8, R77.reuse, 0x1 ;  /* 0x0000004d08507211 */ /* 0x080fe400078208ff */
[-C--:B------:R-:W-:Y:S02]  /*0a70*/  LEA R78, P2, R10, R77.reuse, 0x1 ;  /* 0x0000004d0a4e7211 */ /* 0x080fe400078408ff */
[----:B------:R-:W-:-:S02]  /*0a80*/  LEA R74, P4, R6, R77, 0x1 ;  /* 0x0000004d064a7211 */ /* 0x000fc400078808ff */
[-C--:B------:R-:W-:Y:S02]  /*0a90*/  LEA.HI.X.SX32 R77, R2, R13.reuse, 0x1, P3 ;  /* 0x0000000d024d7211 */ /* 0x080fe400018f0eff */
[-C--:B------:R-:W-:Y:S02]  /*0aa0*/  LEA.HI.X.SX32 R81, R8, R13.reuse, 0x1, P1 ;  /* 0x0000000d08517211 */ /* 0x080fe400008f0eff */
[-C--:B------:R-:W-:Y:S02]  /*0ab0*/  LEA.HI.X.SX32 R79, R10, R13.reuse, 0x1, P2 ;  /* 0x0000000d0a4f7211 */ /* 0x080fe400010f0eff */
[----:B------:R-:W-:Y:S02]  /*0ac0*/  LEA.HI.X.SX32 R75, R6, R13, 0x1, P4 ;  /* 0x0000000d064b7211 */ /* 0x000fe400020f0eff */
[----:B------:R-:W-:Y:S01]  /*0ad0*/  LOP3.LUT R2, R5, 0x10, RZ, 0x3c, !PT ;  /* 0x0000001005027812 */ /* 0x000fe200078e3cff */
[----:B---3--:R-:W-:Y:S06]  /*0ae0*/  @P0 BRA `(.L_x_5) ;  /* 0x0000000000180947 */ /* 0x008fec0003800000 */
[----:B------:R-:W-:Y:S01]  /*0af0*/  ELECT P1, URZ, PT ;  /* 0x0000000000ff782f */ /* 0x000fe20003820000 */
[----:B------:R-:W-:Y:S01]  /*0b00*/  HFMA2 R4, -RZ, RZ, 0, 5.9604644775390625e-08 ;  /* 0x00000001ff047431 */ /* 0x000fe200000001ff */
[----:B------:R-:W-:Y:S01]  /*0b10*/  UMOV UR4, 0x40 ;  /* 0x0000004000047882 */ /* 0x000fe20000000000 */
[----:B------:R-:W-:Y:S01]  /*0b20*/  UVIRTCOUNT.DEALLOC.SMPOOL 0x80 ;  /* 0x000000800000784c */ /* 0x000fe20000000000 */
[----:B------:R-:W-:-:S09]  /*0b30*/  ULEA UR4, UR6, UR4, 0x18 ;  /* 0x0000000406047291 */ /* 0x000fd2000f8ec0ff */
[----:B------:R0:W-:Y:S03]  /*0b40*/  @P1 STS.U8 [UR4], R4 ;  /* 0x00000004ff001988 */ /* 0x0001e60008000004 */
.L_x_5:
[----:B------:R-:W-:Y:S01]  /*0b50*/  USHF.L.U32 UR4, UR25, 0x15, URZ ;  /* 0x0000001519047899 */ /* 0x000fe200080006ff */
[C---:B0-----:R-:W-:Y:S01]  /*0b60*/  LOP3.LUT R4, R5.reuse, 0x20, RZ, 0x3c, !PT ;  /* 0x0000002005047812 */ /* 0x041fe200078e3cff */
[----:B------:R-:W-:Y:S01]  /*0b70*/  ULOP3.LUT UR22, UR25, 0x4, URZ, 0xc0, !UPT ;  /* 0x0000000419167892 */ /* 0x000fe2000f8ec0ff */
[----:B-----5:R-:W-:Y:S01]  /*0b80*/  STS.U16 [R5+UR11+0x400], R18 ;  /* 0x0004001205007988 */ /* 0x020fe2000800040b */
[----:B------:R-:W-:Y:S01]  /*0b90*/  ULOP3.LUT UR7, UR4, 0x600000, URZ, 0xc0, !UPT ;  /* 0x0060000004077892 */ /* 0x000fe2000f8ec0ff */
[C---:B------:R-:W-:Y:S01]  /*0ba0*/  LOP3.LUT R6, R5.reuse, 0x30, RZ, 0x3c, !PT ;  /* 0x0000003005067812 */ /* 0x040fe200078e3cff */
[----:B------:R-:W-:Y:S01]  /*0bb0*/  UMOV UR5, 0x1 ;  /* 0x0000000100057882 */ /* 0x000fe20000000000 */
[----:B------:R-:W-:Y:S01]  /*0bc0*/  STS.U16 [R5+UR11], R34 ;  /* 0x0000002205007988 */ /* 0x000fe2000800040b */
[----:B------:R-:W-:Y:S01]  /*0bd0*/  UIADD3 UR13, UPT, UPT, UR12, UR7, URZ ;  /* 0x000000070c0d7290 */ /* 0x000fe2000fffe0ff */
[----:B------:R-:W-:Y:S01]  /*0be0*/  LOP3.LUT R8, R5, 0x40, RZ, 0x3c, !PT ;  /* 0x0000004005087812 */ /* 0x000fe200078e3cff */
[----:B------:R-:W-:-:S02]  /*0bf0*/  UIADD3 UR15, UPT, UPT, UR11, 0x3800, URZ ;  /* 0x000038000b0f7890 */ /* 0x000fc4000fffe0ff */
[----:B------:R-:W-:Y:S01]  /*0c00*/  STS.U16 [R2+UR11+0x80], R35 ;  /* 0x0000802302007988 */ /* 0x000fe2000800040b */
[----:B------:R-:W-:Y:S01]  /*0c10*/  ULEA UR13, UR22, UR13, 0x2 ;  /* 0x0000000d160d7291 */ /* 0x000fe2000f8e10ff */
[----:B------:R-:W-:Y:S01]  /*0c20*/  LOP3.LUT R13, R5, 0x50, RZ, 0x3c, !PT ;  /* 0x00000050050d7812 */ /* 0x000fe200078e3cff */
[----:B------:R-:W0:Y:S01]  /*0c30*/  LDCU UR23, c[0x0][0x3f0] ;  /* 0x00007e00ff1777ac */ /* 0x000e220008000800 */
[----:B------:R-:W-:Y:S01]  /*0c40*/  STS.U16 [R2+UR11+0x480], R20 ;  /* 0x0004801402007988 */ /* 0x000fe2000800040b */
[----:B------:R-:W-:-:S03]  /*0c50*/  LOP3.LUT P1, RZ, R69, 0xff, RZ, 0xc0, !PT ;  /* 0x000000ff45ff7812 */ /* 0x000fc6000782c0ff */
[----:B------:R1:W-:Y:S04]  /*0c60*/  STS.U16 [R4+UR11+0x100], R7 ;  /* 0x0001000704007988 */ /* 0x0003e8000800040b */
[----:B------:R-:W-:Y:S04]  /*0c70*/  STS.U16 [R4+UR11+0x500], R22 ;  /* 0x0005001604007988 */ /* 0x000fe8000800040b */
[----:B------:R2:W-:Y:S01]  /*0c80*/  STS.U16 [R6+UR11+0x180], R9 ;  /* 0x0001800906007988 */ /* 0x0005e2000800040b */
[C---:B-1----:R-:W-:Y:S01]  /*0c90*/  LOP3.LUT R7, R5.reuse, 0x60, RZ, 0x3c, !PT ;  /* 0x0000006005077812 */ /* 0x042fe200078e3cff */
[----:B------:R-:W-:Y:S01]  /*0ca0*/  VOTEU.ALL UP0, P1 ;  /* 0x0000000000ff7886 */ /* 0x000fe20000800000 */
[----:B------:R-:W-:Y:S01]  /*0cb0*/  LOP3.LUT R5, R5, 0x70, RZ, 0x3c, !PT ;  /* 0x0000007005057812 */ /* 0x000fe200078e3cff */
[----:B------:R-:W-:Y:S01]  /*0cc0*/  STS.U16 [R6+UR11+0x580], R24 ;  /* 0x0005801806007988 */ /* 0x000fe2000800040b */
[----:B------:R-:W-:Y:S01]  /*0cd0*/  VOTEU.ALL UP1, P1 ;  /* 0x0000000000ff7886 */ /* 0x000fe20000820000 */
[----:B0-----:R-:W-:-:S02]  /*0ce0*/  ISETP.LT.AND P2, PT, RZ, UR23, PT ;  /* 0x00000017ff007c0c */ /* 0x001fc4000bf41270 */
[----:B------:R0:W-:Y:S01]  /*0cf0*/  STS.U16 [R8+UR11+0x200], R11 ;  /* 0x0002000b08007988 */ /* 0x0001e2000800040b */
[----:B------:R-:W-:-:S04]  /*0d00*/  @!UP0 UIADD3 UR8, UPT, UPT, -UR5, 0x100000, URZ ;  /* 0x0010000005088890 */ /* 0x000fc8000fffe1ff */
[----:B------:R-:W-:Y:S02]  /*0d10*/  @!UP0 USHF.L.U32 UR9, UR8, 0xb, URZ ;  /* 0x0000000b08098899 */ /* 0x000fe400080006ff */
[----:B------:R-:W-:Y:S01]  /*0d20*/  @!UP0 USHF.L.U32 UR8, UR8, 0x1, URZ ;  /* 0x0000000108088899 */ /* 0x000fe200080006ff */
[----:B--2---:R-:W-:Y:S01]  /*0d30*/  PRMT R9, RZ, 0x7610, R9 ;  /* 0x00007610ff097816 */ /* 0x004fe20000000009 */
[----:B------:R-:W-:Y:S04]  /*0d40*/  STS.U16 [R8+UR11+0x600], R26 ;  /* 0x0006001a08007988 */ /* 0x000fe8000800040b */
[----:B------:R-:W-:Y:S01]  /*0d50*/  STS.U16 [R13+UR11+0x280], R12 ;  /* 0x0002800c0d007988 */ /* 0x000fe2000800040b */
[----:B0-----:R-:W-:-:S03]  /*0d60*/  PRMT R11, RZ, 0x7610, R11 ;  /* 0x00007610ff0b7816 */ /* 0x001fc6000000000b */
[----:B------:R0:W-:Y:S04]  /*0d70*/  STS.U16 [R13+UR11+0x680], R28 ;  /* 0x0006801c0d007988 */ /* 0x0001e8000800040b */
[----:B------:R-:W-:Y:S04]  /*0d80*/  STS.U16 [R7+UR11+0x300], R14 ;  /* 0x0003000e07007988 */ /* 0x000fe8000800040b */
[----:B------:R1:W-:Y:S01]  /*0d90*/  STS.U16 [R7+UR11+0x700], R30 ;  /* 0x0007001e07007988 */ /* 0x0003e2000800040b */
[----:B0-----:R-:W-:-:S03]  /*0da0*/  PRMT R13, RZ, 0x7610, R13 ;  /* 0x00007610ff0d7816 */ /* 0x001fc6000000000d */
[----:B------:R-:W-:Y:S04]  /*0db0*/  STS.U16 [R5+UR11+0x380], R16 ;  /* 0x0003801005007988 */ /* 0x000fe8000800040b */
[----:B------:R0:W-:Y:S01]  /*0dc0*/  STS.U16 [R5+UR11+0x780], R32 ;  /* 0x0007802005007988 */ /* 0x0001e2000800040b */
[----:B-1----:R-:W-:Y:S01]  /*0dd0*/  PRMT R7, RZ, 0x7610, R7 ;  /* 0x00007610ff077816 */ /* 0x002fe20000000007 */
[----:B------:R-:W-:Y:S01]  /*0de0*/  STTM.x16 tmem[UR13], RZ ;  /* 0x000000ff000079ed */ /* 0x000fe2000824000d */
[----:B------:R-:W1:Y:S02]  /*0df0*/  FENCE.VIEW.ASYNC.T ;  /* 0x00000000000073c6 */ /* 0x000e640000000200 */
[----:B-1----:R-:W-:Y:S06]  /*0e00*/  BAR.SYNC.DEFER_BLOCKING 0x0 ;  /* 0x0000000000007b1d */ /* 0x002fec0000010000 */
[----:B------:R-:W1:Y:S02]  /*0e10*/  FENCE.VIEW.ASYNC.S ;  /* 0x00000000000073c6 */ /* 0x000e640000000000 */
[----:B-1----:R1:W2:Y:S02]  /*0e20*/  @!UP1 SYNCS.EXCH.64 URZ, [UR15], UR8 ;  /* 0x000000080fff95b2 */ /* 0x0022a40008000100 */
[----:B--2---:R-:W-:Y:S06]  /*0e30*/  BAR.SYNC.DEFER_BLOCKING 0x0 ;  /* 0x0000000000007b1d */ /* 0x004fec0000010000 */
[----:B------:R-:W2:Y:S04]  /*0e40*/  @P2 LDG.E.U16 R9, desc[UR28][R80.64] ;  /* 0x0000001c50092981 */ /* 0x000ea8000c1e1500 */
[----:B------:R-:W3:Y:S04]  /*0e50*/  @P2 LDG.E.U16 R7, desc[UR28][R78.64] ;  /* 0x0000001c4e072981 */ /* 0x000ee8000c1e1500 */
[----:B------:R-:W4:Y:S04]  /*0e60*/  @P2 LDG.E.U16 R11, desc[UR28][R76.64] ;  /* 0x0000001c4c0b2981 */ /* 0x000f28000c1e1500 */
[----:B------:R-:W4:Y:S01]  /*0e70*/  @P2 LDG.E.U16 R13, desc[UR28][R74.64] ;  /* 0x0000001c4a0d2981 */ /* 0x000f22000c1e1500 */
[----:B------:R-:W-:Y:S01]  /*0e80*/  SHF.R.S32.HI R4, RZ, 0x6, R69 ;  /* 0x00000006ff047819 */ /* 0x000fe20000011445 */
[----:B------:R-:W-:Y:S01]  /*0e90*/  VOTEU.ALL UP1, P1 ;  /* 0x0000000000ff7886 */ /* 0x000fe20000820000 */
[----:B-1----:R-:W-:-:S04]  /*0ea0*/  @!UP0 UIADD3 UR8, UPT, UPT, -UR5, 0x100000, URZ ;  /* 0x0010000005088890 */ /* 0x002fc8000fffe1ff */
[----:B------:R-:W-:Y:S02]  /*0eb0*/  @!UP0 USHF.L.U32 UR9, UR8, 0xb, URZ ;  /* 0x0000000b08098899 */ /* 0x000fe400080006ff */
[----:B------:R-:W-:Y:S02]  /*0ec0*/  @!UP0 USHF.L.U32 UR8, UR8, 0x1, URZ ;  /* 0x0000000108088899 */ /* 0x000fe400080006ff */
[----:B------:R-:W-:Y:S01]  /*0ed0*/  UIADD3 UR14, UPT, UPT, UR12, 0x20, URZ ;  /* 0x000000200c0e7890 */ /* 0x000fe2000fffe0ff */
[----:B------:R-:W-:Y:S01]  /*0ee0*/  SGXT R4, R4, 0x1 ;  /* 0x000000010404781a */ /* 0x000fe20000000200 */
[----:B------:R-:W-:Y:S02]  /*0ef0*/  UIADD3 UR6, UPT, UPT, UR11, 0x2800, URZ ;  /* 0x000028000b067890 */ /* 0x000fe4000fffe0ff */
[----:B------:R-:W-:-:S04]  /*0f00*/  @!UP0 UIADD3 UR4, UPT, UPT, -UR5, 0x100000, URZ ;  /* 0x0010000005048890 */ /* 0x000fc8000fffe1ff */
[----:B------:R-:W-:Y:S02]  /*0f10*/  @!UP0 USHF.L.U32 UR5, UR4, 0xb, URZ ;  /* 0x0000000b04058899 */ /* 0x000fe400080006ff */
[----:B------:R-:W-:Y:S02]  /*0f20*/  @!UP0 USHF.L.U32 UR4, UR4, 0x1, URZ ;  /* 0x0000000104048899 */ /* 0x000fe400080006ff */
[----:B------:R-:W-:Y:S01]  /*0f30*/  UIADD3 UR16, UPT, UPT, UR7, UR14, URZ ;  /* 0x0000000e07107290 */ /* 0x000fe2000fffe0ff */
[----:B------:R-:W-:Y:S02]  /*0f40*/  SHF.L.U32 R2, R69, 0x1, RZ ;  /* 0x0000000145027819 */ /* 0x000fe400000006ff */
[----:B0-----:R-:W-:Y:S01]  /*0f50*/  LOP3.LUT R5, R4, 0x90, RZ, 0xc0, !PT ;  /* 0x0000009004057812 */ /* 0x001fe200078ec0ff */
[----:B------:R-:W-:Y:S01]  /*0f60*/  ULEA UR16, UR22, UR16, 0x4 ;  /* 0x0000001016107291 */ /* 0x000fe2000f8e20ff */
[----:B------:R-:W-:Y:S02]  /*0f70*/  ISETP.EQ.U32.AND P3, PT, RZ, UR25, P2 ;  /* 0x00000019ff007c0c */ /* 0x000fe40009762070 */
[----:B------:R-:W-:Y:S01]  /*0f80*/  LOP3.LUT R2, R5, 0x17e, R2, 0x78, !PT ;  /* 0x0000017e05027812 */ /* 0x000fe200078e7802 */
[----:B------:R0:W1:Y:S01]  /*0f90*/  @!UP1 SYNCS.EXCH.64 URZ, [UR11+0x3808], UR8 ;  /* 0x003808080bff95b2 */ /* 0x0000620008000100 */
[----:B------:R-:W-:-:S03]  /*0fa0*/  VOTEU.ALL UP1, P1 ;  /* 0x0000000000ff7886 */ /* 0x000fc60000820000 */
[----:B--2---:R0:W-:Y:S04]  /*0fb0*/  STS.U16 [R2+UR11+0x2000], R9 ;  /* 0x0020000902007988 */ /* 0x0041e8000800040b */
[----:B---3--:R0:W-:Y:S04]  /*0fc0*/  STS.U16 [R2+UR11+0x2200], R7 ;  /* 0x0022000702007988 */ /* 0x0081e8000800040b */
[----:B----4-:R0:W-:Y:S04]  /*0fd0*/  STS.U16 [R2+UR11+0x2400], R11 ;  /* 0x0024000b02007988 */ /* 0x0101e8000800040b */
[----:B------:R0:W-:Y:S01]  /*0fe0*/  STS.U16 [R2+UR11+0x2600], R13 ;  /* 0x0026000d02007988 */ /* 0x0001e2000800040b */
[----:B-1----:R1:W-:Y:S06]  /*0ff0*/  MEMBAR.ALL.CTA ;  /* 0x0000000000007992 */ /* 0x0023ec0000008000 */
[----:B-1----:R-:W-:Y:S04]  /*1000*/  FENCE.VIEW.ASYNC.S ;  /* 0x00000000000073c6 */ /* 0x002fe80000000000 */
[----:B------:R-:W1:Y:S02]  /*1010*/  FENCE.VIEW.ASYNC.S ;  /* 0x00000000000073c6 */ /* 0x000e640000000000 */
[----:B-1----:R0:W1:Y:S02]  /*1020*/  @!UP1 SYNCS.EXCH.64 URZ, [UR11+0x2800], UR4 ;  /* 0x002800040bff95b2 */ /* 0x0020640008000100 */
[----:B-1----:R-:W-:Y:S06]  /*1030*/  BAR.SYNC.DEFER_BLOCKING 0x0 ;  /* 0x0000000000007b1d */ /* 0x002fec0000010000 */
[----:B0-----:R-:W-:Y:S05]  /*1040*/  @!P3 BRA `(.L_x_6) ;  /* 0x00000000005cb947 */ /* 0x001fea0003800000 */
[----:B------:R-:W-:Y:S02]  /*1050*/  UIADD3 UR5, UPT, UPT, UR11, 0x2000, URZ ;  /* 0x000020000b057890 */ /* 0x000fe4000fffe0ff */
[----:B------:R-:W-:Y:S02]  /*1060*/  USHF.R.U32.HI UR4, URZ, 0x4, UR11 ;  /* 0x00000004ff047899 */ /* 0x000fe4000801160b */
[----:B------:R-:W-:Y:S02]  /*1070*/  USHF.R.U32.HI UR5, URZ, 0x4, UR5 ;  /* 0x00000004ff057899 */ /* 0x000fe40008011605 */
[----:B------:R-:W-:Y:S02]  /*1080*/  USGXT.U32 UR4, UR4, 0xe ;  /* 0x0000000e0404789a */ /* 0x000fe40008000000 */
[----:B------:R-:W-:Y:S01]  /*1090*/  USGXT.U32 UR8, UR5, 0xe ;  /* 0x0000000e0508789a */ /* 0x000fe20008000000 */
[----:B------:R-:W-:Y:S01]  /*10a0*/  UMOV UR18, 0x800100 ;  /* 0x0080010000127882 */ /* 0x000fe20000000000 */
[----:B------:R-:W-:Y:S01]  /*10b0*/  UMOV UR19, 0x40004040 ;  /* 0x4000404000137882 */ /* 0x000fe20000000000 */
[----:B------:R-:W-:Y:S01]  /*10c0*/  UMOV UR5, URZ ;  /* 0x000000ff00057c82 */ /* 0x000fe20008000000 */
[----:B------:R-:W-:-:S02]  /*10d0*/  ULOP3.LUT UR20, UR4, 0x800000, URZ, 0xfc, !UPT ;  /* 0x0080000004147892 */ /* 0x000fc4000f8efcff */
[----:B------:R-:W-:Y:S02]  /*10e0*/  UIADD3 UR17, UPT, UPT, UR12, 0x60, URZ ;  /* 0x000000600c117890 */ /* 0x000fe4000fffe0ff */
[----:B------:R-:W-:Y:S01]  /*10f0*/  UIADD3.64 UR18, UPT, UPT, UR4, UR18, URZ ;  /* 0x0000001204127297 */ /* 0x000fe2000fffe0ff */
[----:B------:R-:W-:Y:S01]  /*1100*/  UMOV UR26, 0x0 ;  /* 0x00000000001a7882 */ /* 0x000fe20000000000 */
[----:B------:R-:W-:Y:S01]  /*1110*/  UMOV UR27, 0x8108490 ;  /* 0x08108490001b7882 */ /* 0x000fe20000000000 */
[----:B------:R-:W-:Y:S01]  /*1120*/  UMOV UR4, UR6 ;  /* 0x0000000600047c82 */ /* 0x000fe20008000000 */
[----:B------:R-:W-:Y:S01]  /*1130*/  UMOV UR9, 0xc0004010 ;  /* 0xc000401000097882 */ /* 0x000fe20000000000 */
[----:B------:R-:W-:Y:S01]  /*1140*/  UMOV UR21, 0x40004040 ;  /* 0x4000404000157882 */ /* 0x000fe20000000000 */
[----:B------:R-:W-:Y:S01]  /*1150*/  UMOV UR30, 0x0 ;  /* 0x00000000001e7882 */ /* 0x000fe20000000000 */
[----:B------:R-:W-:Y:S01]  /*1160*/  UMOV UR31, 0x8108490 ;  /* 0x08108490001f7882 */ /* 0x000fe20000000000 */
[----:B------:R-:W-:Y:S01]  /*1170*/  UMOV UR4, UR4 ;  /* 0x0000000400047c82 */ /* 0x000fe20008000000 */
[----:B------:R0:W-:Y:S01]  /*1180*/  UTCHMMA gdesc[UR20], gdesc[UR8], tmem[UR14], tmem[UR26], idesc[UR27], !UPT ;  /* 0x00ff1a08140075ea */ /* 0x0001e2000f80000e */
[----:B------:R0:W-:Y:S01]  /*1190*/  UTCHMMA gdesc[UR18], gdesc[UR8], tmem[UR17], tmem[UR30], idesc[UR31], !UPT ;  /* 0x00ff1e08120075ea */ /* 0x0001e2000f800011 */
[----:B------:R0:W-:Y:S01]  /*11a0*/  UTCBAR [UR4], URZ ;  /* 0x000000ff040073e9 */ /* 0x0001e200080000ff */
[----:B------:R-:W-:Y:S01]  /*11b0*/  NOP ;  /* 0x0000000000007918 */ /* 0x000fe20000000000 */
.L_x_6:
[----:B------:R-:W-:Y:S05]  /*11c0*/  @!P2 BRA `(.L_x_7) ;  /* 0x000000000008a947 */ /* 0x000fea0003800000 */
[----:B------:R-:W1:Y:S02]  /*11d0*/  SYNCS.PHASECHK.TRANS64.TRYWAIT P4, [UR11+0x2800], RZ ;  /* 0x002800ffff0075a7 */ /* 0x000e64000808110b */
[----:B-1----:R-:W-:Y:S05]  /*11e0*/  @!P4 BRA `(.L_x_8) ;  /* 0x0000005000a8c947 */ /* 0x002fea0003800000 */
.L_x_7:
[----:B------:R-:W-:Y:S01]  /*11f0*/  BAR.SYNC.DEFER_BLOCKING 0x0 ;  /* 0x0000000000007b1d */ /* 0x000fe20000010000 */
[C---:B------:R-:W-:Y:S02]  /*1200*/  LOP3.LUT R83, R69.reuse, 0xff, RZ, 0xc0, !PT ;  /* 0x000000ff45537812 */ /* 0x040fe400078ec0ff */
[----:B------:R-:W-:Y:S02]  /*1210*/  LOP3.LUT R84, R69, 0xc0, RZ, 0xc0, !PT ;  /* 0x000000c045547812 */ /* 0x000fe400078ec0ff */
[----:B------:R-:W-:Y:S01]  /*1220*/  SHF.L.U32 R83, R83, 0x1, RZ ;  /* 0x0000000153537819 */ /* 0x000fe200000006ff */
[----:B0-----:R-:W0:Y:S02]  /*1230*/  LDCU UR17, c[0x0][0x3a8] ;  /* 0x00007500ff1177ac */ /* 0x001e240008000800 */
[----:B------:R-:W1:Y:S01]  /*1240*/  LDC R85, c[0x0][0x3d8] ;  /* 0x0000f600ff557b82 */ /* 0x000e620000000800 */
[----:B------:R-:W0:Y:S01]  /*1250*/  LDTM.x64 R4, tmem[UR16] ;  /* 0x00000010000479ee */ /* 0x000e220008340000 */
[----:B------:R-:W-:Y:S01]  /*1260*/  SHF.R.U32.HI R84, RZ, 0x2, R84 ;  /* 0x00000002ff547819 */ /* 0x000fe20000011654 */
[----:B------:R-:W2:Y:S01]  /*1270*/  LDCU.64 UR8, c[0x0][0x3d0] ;  /* 0x00007a00ff0877ac */ /* 0x000ea20008000a00 */
[----:B------:R-:W3:Y:S01]  /*1280*/  @!P1 SYNCS.CCTL.IV [UR11+0x2800] ;  /* 0x00280000ff0099b1 */ /* 0x000ee2000800000b */
[----:B------:R-:W-:Y:S01]  /*1290*/  NOP ;  /* 0x0000000000007918 */ /* 0x000fe20000000000 */
[----:B--2---:R-:W-:Y:S01]  /*12a0*/  UIMAD UR8, UR10, UR8, URZ ;  /* 0x000000080a0872a4 */ /* 0x004fe2000f8e02ff */
[----:B0-----:R-:W-:Y:S01]  /*12b0*/  FMUL R70, R4, UR17 ;  /* 0x0000001104467c20 */ /* 0x001fe20008400000 */
[----:B------:R-:W-:Y:S01]  /*12c0*/  FMUL R71, R5, UR17 ;  /* 0x0000001105477c20 */ /* 0x000fe20008400000 */
[----:B------:R-:W-:Y:S01]  /*12d0*/  FMUL R72, R6, UR17 ;  /* 0x0000001106487c20 */ /* 0x000fe20008400000 */
[----:B------:R-:W-:Y:S01]  /*12e0*/  FMUL R73, R7, UR17 ;  /* 0x0000001107497c20 */ /* 0x000fe20008400000 */
[----:B------:R-:W-:Y:S01]  /*12f0*/  FMUL R82, R8, UR17 ;  /* 0x0000001108527c20 */ /* 0x000fe20008400000 */
[----:B------:R-:W-:-:S02]  /*1300*/  USHF.L.U32 UR4, UR8, 0x1, URZ ;  /* 0x0000000108047899 */ /* 0x000fc400080006ff */
[----:B------:R-:W-:Y:S01]  /*1310*/  FMNMX3 R72, R70, R71, R72, !PT ;  /* 0x0000004746487276 */ /* 0x000fe20007800048 */
[----:B------:R-:W-:Y:S01]  /*1320*/  FMUL R70, R9, UR17 ;  /* 0x0000001109467c20 */ /* 0x000fe20008400000 */
[----:B------:R-:W-:Y:S02]  /*1330*/  FMUL R71, R10, UR17 ;  /* 0x000000110a477c20 */ /* 0x000fe40008400000 */
[----:B------:R-:W-:Y:S01]  /*1340*/  FMNMX3 R82, R72, R73, R82, !PT ;  /* 0x0000004948527276 */ /* 0x000fe20007800052 */
[----:B------:R-:W-:Y:S01]  /*1350*/  FMUL R72, R11, UR17 ;  /* 0x000000110b487c20 */ /* 0x000fe20008400000 */
[----:B------:R-:W-:Y:S02]  /*1360*/  FMUL R73, R12, UR17 ;  /* 0x000000110c497c20 */ /* 0x000fe40008400000 */
[----:B------:R-:W-:Y:S01]  /*1370*/  FMNMX3 R82, R82, R70, R71, !PT ;  /* 0x0000004652527276 */ /* 0x000fe20007800047 */
[----:B------:R-:W-:Y:S01]  /*1380*/  FMUL R70, R13, UR17 ;  /* 0x000000110d467c20 */ /* 0x000fe20008400000 */
[----:B------:R-:W-:-:S02]  /*1390*/  FMUL R71, R14, UR17 ;  /* 0x000000110e477c20 */ /* 0x000fc40008400000 */
        /* <DEDUP_REMOVED lines=80> */
[----:B------:R-:W-:Y:S01]  /*18a0*/  IMAD R82, R68, UR9, RZ ;  /* 0x0000000944527c24 */ /* 0x000fe2000f8e02ff */
[----:B------:R-:W-:-:S02]  /*18b0*/  LOP3.LUT R68, R83, R84, RZ, 0x3c, !PT ;  /* 0x0000005453447212 */ /* 0x000fc400078e3cff */
[----:B------:R-:W-:Y:S02]  /*18c0*/  FMNMX3 R71, R73, R70, R71, !PT ;  /* 0x0000004649477276 */ /* 0x000fe40007800047 */
[----:B------:R-:W-:Y:S02]  /*18d0*/  SHF.R.U32.HI R83, RZ, 0x6, R69 ;  /* 0x00000006ff537819 */ /* 0x000fe40000011645 */
[----:B------:R-:W-:Y:S02]  /*18e0*/  FMNMX3 R70, R71, -INF , R72, !PT ;  /* 0xff80000047467876 */ /* 0x000fe40007800048 */
[C---:B------:R-:W-:Y:S01]  /*18f0*/  SHF.L.U32 R69, R82.reuse, 0x1, RZ ;  /* 0x0000000152457819 */ /* 0x040fe200000006ff */
[----:B------:R-:W-:-:S04]  /*1900*/  IMAD.HI R82, R82, 0x2, RZ ;  /* 0x0000000252527827 */ /* 0x000fc800078e02ff */
[--C-:B------:R-:W-:Y:S01]  /*1910*/  FFMA R7, R7, UR17, -R70.reuse ;  /* 0x0000001107077c23 */ /* 0x100fe20008000846 */
[--C-:B------:R-:W-:Y:S01]  /*1920*/  FFMA R5, R5, UR17, -R70.reuse ;  /* 0x0000001105057c23 */ /* 0x100fe20008000846 */
[--C-:B------:R-:W-:Y:S01]  /*1930*/  FFMA R6, R6, UR17, -R70.reuse ;  /* 0x0000001106067c23 */ /* 0x100fe20008000846 */
[--C-:B------:R-:W-:Y:S01]  /*1940*/  FFMA R10, R10, UR17, -R70.reuse ;  /* 0x000000110a0a7c23 */ /* 0x100fe20008000846 */
[----:B------:R-:W-:Y:S01]  /*1950*/  FMUL R72, R7, 1.4426950216293334961 ;  /* 0x3fb8aa3b07487820 */ /* 0x000fe20000400000 */
[----:B------:R-:W-:Y:S01]  /*1960*/  FMUL R71, R5, 1.4426950216293334961 ;  /* 0x3fb8aa3b05477820 */ /* 0x000fe20000400000 */
[----:B------:R-:W-:Y:S01]  /*1970*/  FMUL R5, R6, 1.4426950216293334961 ;  /* 0x3fb8aa3b06057820 */ /* 0x000fe20000400000 */
[--C-:B------:R-:W-:Y:S01]  /*1980*/  FFMA R6, R8, UR17, -R70.reuse ;  /* 0x0000001108067c23 */ /* 0x100fe20008000846 */
[--C-:B------:R-:W-:Y:S01]  /*1990*/  FFMA R11, R11, UR17, -R70.reuse ;  /* 0x000000110b0b7c23 */ /* 0x100fe20008000846 */
[----:B------:R0:W-:Y:S01]  /*19a0*/  MUFU.EX2 R8, R72 ;  /* 0x0000004800087308 */ /* 0x0001e20000000800 */
[--C-:B------:R-:W-:Y:S01]  /*19b0*/  FFMA R12, R12, UR17, -R70.reuse ;  /* 0x000000110c0c7c23 */ /* 0x100fe20008000846 */
[--C-:B------:R-:W-:Y:S01]  /*19c0*/  FFMA R13, R13, UR17, -R70.reuse ;  /* 0x000000110d0d7c23 */ /* 0x100fe20008000846 */
[----:B------:R-:W-:Y:S01]  /*19d0*/  FMUL R7, R10, 1.4426950216293334961 ;  /* 0x3fb8aa3b0a077820 */ /* 0x000fe20000400000 */
[--C-:B------:R-:W-:Y:S01]  /*19e0*/  FFMA R14, R14, UR17, -R70.reuse ;  /* 0x000000110e0e7c23 */ /* 0x100fe20008000846 */
[----:B------:R-:W-:Y:S01]  /*19f0*/  FMUL R10, R11, 1.4426950216293334961 ;  /* 0x3fb8aa3b0b0a7820 */ /* 0x000fe20000400000 */
[--C-:B------:R-:W-:Y:S01]  /*1a00*/  FFMA R15, R15, UR17, -R70.reuse ;  /* 0x000000110f0f7c23 */ /* 0x100fe20008000846 */
[----:B------:R-:W-:Y:S01]  /*1a10*/  FMUL R11, R12, 1.4426950216293334961 ;  /* 0x3fb8aa3b0c0b7820 */ /* 0x000fe20000400000 */
[--C-:B------:R-:W-:Y:S01]  /*1a20*/  FFMA R16, R16, UR17, -R70.reuse ;  /* 0x0000001110107c23 */ /* 0x100fe20008000846 */
[----:B0-----:R-:W0:Y:S01]  /*1a30*/  LDC.64 R72, c[0x0][0x390] ;  /* 0x0000e400ff487b82 */ /* 0x001e220000000a00 */
[----:B------:R-:W-:Y:S01]  /*1a40*/  FMUL R12, R13, 1.4426950216293334961 ;  /* 0x3fb8aa3b0d0c7820 */ /* 0x000fe20000400000 */
[--C-:B------:R-:W-:Y:S01]  /*1a50*/  FFMA R17, R17, UR17, -R70.reuse ;  /* 0x0000001111117c23 */ /* 0x100fe20008000846 */
[----:B------:R-:W-:Y:S01]  /*1a60*/  FMUL R13, R14, 1.4426950216293334961 ;  /* 0x3fb8aa3b0e0d7820 */ /* 0x000fe20000400000 */
[--C-:B------:R-:W-:Y:S01]  /*1a70*/  FFMA R18, R18, UR17, -R70.reuse ;  /* 0x0000001112127c23 */ /* 0x100fe20008000846 */
[----:B------:R-:W-:Y:S01]  /*1a80*/  FMUL R14, R15, 1.4426950216293334961 ;  /* 0x3fb8aa3b0f0e7820 */ /* 0x000fe20000400000 */
[--C-:B------:R-:W-:Y:S01]  /*1a90*/  FFMA R19, R19, UR17, -R70.reuse ;  /* 0x0000001113137c23 */ /* 0x100fe20008000846 */
[----:B------:R-:W-:Y:S01]  /*1aa0*/  FMUL R15, R16, 1.4426950216293334961 ;  /* 0x3fb8aa3b100f7820 */ /* 0x000fe20000400000 */
[--C-:B------:R-:W-:Y:S01]  /*1ab0*/  FFMA R20, R20, UR17, -R70.reuse ;  /* 0x0000001114147c23 */ /* 0x100fe20008000846 */
[----:B------:R-:W-:Y:S01]  /*1ac0*/  FMUL R16, R17, 1.4426950216293334961 ;  /* 0x3fb8aa3b11107820 */ /* 0x000fe20000400000 */
[----:B------:R-:W-:Y:S01]  /*1ad0*/  FMUL R17, R18, 1.4426950216293334961 ;  /* 0x3fb8aa3b12117820 */ /* 0x000fe20000400000 */
[----:B------:R-:W-:Y:S01]  /*1ae0*/  FMUL R18, R19, 1.4426950216293334961 ;  /* 0x3fb8aa3b13127820 */ /* 0x000fe20000400000 */
[----:B------:R-:W-:Y:S01]  /*1af0*/  FMUL R19, R20, 1.4426950216293334961 ;  /* 0x3fb8aa3b14137820 */ /* 0x000fe20000400000 */
[--C-:B------:R-:W-:Y:S01]  /*1b00*/  FFMA R4, R4, UR17, -R70.reuse ;  /* 0x0000001104047c23 */ /* 0x100fe20008000846 */
[----:B------:R-:W-:Y:S01]  /*1b10*/  SGXT.U32 R20, R83, 0x2 ;  /* 0x000000025314781a */ /* 0x000fe20000000000 */
[----:B------:R-:W-:Y:S01]  /*1b20*/  MUFU.EX2 R71, R71 ;  /* 0x0000004700477308 */ /* 0x000fe20000000800 */
[--C-:B------:R-:W-:Y:S01]  /*1b30*/  FFMA R21, R21, UR17, -R70.reuse ;  /* 0x0000001115157c23 */ /* 0x100fe20008000846 */
[----:B------:R-:W-:Y:S01]  /*1b40*/  FMUL R4, R4, 1.4426950216293334961 ;  /* 0x3fb8aa3b04047820 */ /* 0x000fe20000400000 */
[--C-:B------:R-:W-:Y:S01]  /*1b50*/  FFMA R22, R22, UR17, -R70.reuse ;  /* 0x0000001116167c23 */ /* 0x100fe20008000846 */
[----:B------:R-:W-:Y:S01]  /*1b60*/  FMUL R6, R6, 1.4426950216293334961 ;  /* 0x3fb8aa3b06067820 */ /* 0x000fe20000400000 */
[----:B------:R-:W-:Y:S01]  /*1b70*/  FMUL R84, R21, 1.4426950216293334961 ;  /* 0x3fb8aa3b15547820 */ /* 0x000fe20000400000 */
[----:B------:R-:W-:Y:S01]  /*1b80*/  FFMA R9, R9, UR17, -R70 ;  /* 0x0000001109097c23 */ /* 0x000fe20008000846 */
[----:B------:R-:W-:Y:S01]  /*1b90*/  FMUL R21, R22, 1.4426950216293334961 ;  /* 0x3fb8aa3b16157820 */ /* 0x000fe20000400000 */
[----:B------:R-:W2:Y:S01]  /*1ba0*/  MUFU.EX2 R4, R4 ;  /* 0x0000000400047308 */ /* 0x000ea20000000800 */
[----:B0-----:R-:W-:Y:S01]  /*1bb0*/  IADD3 R90, P4, P5, R69, UR4, R72 ;  /* 0x00000004455a7c10 */ /* 0x001fe2000fd9e048 */
[----:B-1----:R-:W-:Y:S01]  /*1bc0*/  IMAD R69, R20, R85, RZ ;  /* 0x0000005514457224 */ /* 0x002fe200078e02ff */
[----:B------:R-:W-:Y:S01]  /*1bd0*/  UIMAD.WIDE UR4, UR8, 0x2, URZ ;  /* 0x00000002080478a5 */ /* 0x000fe2000f8e02ff */
[--C-:B------:R-:W-:Y:S01]  /*1be0*/  FFMA R22, R23, UR17, -R70.reuse ;  /* 0x0000001117167c23 */ /* 0x100fe20008000846 */
[----:B------:R-:W-:Y:S01]  /*1bf0*/  FMUL R9, R9, 1.4426950216293334961 ;  /* 0x3fb8aa3b09097820 */ /* 0x000fe20000400000 */
[--C-:B------:R-:W-:Y:S01]  /*1c00*/  FFMA R24, R24, UR17, -R70.reuse ;  /* 0x0000001118187c23 */ /* 0x100fe20008000846 */
[C---:B------:R-:W-:Y:S01]  /*1c10*/  LEA R72, R85.reuse, R69, 0x2 ;  /* 0x0000004555487211 */ /* 0x040fe200078e10ff */
[----:B------:R-:W0:Y:S01]  /*1c20*/  MUFU.EX2 R5, R5 ;  /* 0x0000000500057308 */ /* 0x000e220000000800 */
[----:B------:R-:W-:Y:S01]  /*1c30*/  IADD3.X R92, PT, PT, R82, UR5, R73, P4, P5 ;  /* 0x00000005525c7c10 */ /* 0x000fe2000a7ea449 */
[----:B------:R-:W-:Y:S01]  /*1c40*/  FMUL R22, R22, 1.4426950216293334961 ;  /* 0x3fb8aa3b16167820 */ /* 0x000fe20000400000 */
[----:B------:R-:W-:Y:S01]  /*1c50*/  LEA R73, R85, R72, 0x2 ;  /* 0x0000004855497211 */ /* 0x000fe200078e10ff */
[--C-:B------:R-:W-:Y:S01]  /*1c60*/  FFMA R25, R25, UR17, -R70.reuse ;  /* 0x0000001119197c23 */ /* 0x100fe20008000846 */
[----:B------:R-:W-:Y:S01]  /*1c70*/  LEA R82, P4, R69, R90, 0x1 ;  /* 0x0000005a45527211 */ /* 0x000fe200078808ff */
[--C-:B------:R-:W-:Y:S01]  /*1c80*/  FFMA R26, R26, UR17, -R70.reuse ;  /* 0x000000111a1a7c23 */ /* 0x100fe20008000846 */
[----:B------:R-:W-:Y:S01]  /*1c90*/  LEA R23, R85, R73, 0x2 ;  /* 0x0000004955177211 */ /* 0x000fe200078e10ff */
[----:B------:R1:W-:Y:S01]  /*1ca0*/  MUFU.EX2 R20, R84 ;  /* 0x0000005400147308 */ /* 0x0003e20000000800 */
[----:B------:R-:W-:Y:S01]  /*1cb0*/  LEA.HI.X.SX32 R83, R69, R92, 0x1, P4 ;  /* 0x0000005c45537211 */ /* 0x000fe200020f0eff */
[----:B------:R-:W-:Y:S01]  /*1cc0*/  FFMA R27, R27, UR17, -R70 ;  /* 0x000000111b1b7c23 */ /* 0x000fe20008000846 */
[----:B------:R-:W-:-:S02]  /*1cd0*/  LEA R88, P4, R72, R90, 0x1 ;  /* 0x0000005a48587211 */ /* 0x000fc400078808ff */
[----:B------:R-:W-:Y:S02]  /*1ce0*/  LEA R86, P5, R73, R90, 0x1 ;  /* 0x0000005a49567211 */ /* 0x000fe400078a08ff */
[----:B------:R-:W-:Y:S01]  /*1cf0*/  LEA.HI.X.SX32 R89, R72, R92, 0x1, P4 ;  /* 0x0000005c48597211 */ /* 0x000fe200020f0eff */
[----:B------:R-:W4:Y:S01]  /*1d00*/  MUFU.EX2 R6, R6 ;  /* 0x0000000600067308 */ /* 0x000f220000000800 */
[----:B-1----:R-:W-:Y:S02]  /*1d10*/  LEA R84, P6, R23, R90, 0x1 ;  /* 0x0000005a17547211 */ /* 0x002fe400078c08ff */
[-C--:B------:R-:W-:Y:S02]  /*1d20*/  LEA.HI.X.SX32 R87, R73, R92.reuse, 0x1, P5 ;  /* 0x0000005c49577211 */ /* 0x080fe400028f0eff */
[----:B------:R-:W-:Y:S01]  /*1d30*/  LEA.HI.X.SX32 R85, R23, R92, 0x1, P6 ;  /* 0x0000005c17557211 */ /* 0x000fe200030f0eff */
[----:B--2---:R-:W-:Y:S01]  /*1d40*/  FADD R92, R4, R71 ;  /* 0x00000047045c7221 */ /* 0x004fe20000000000 */
[----:B------:R-:W-:Y:S01]  /*1d50*/  FMUL R23, R24, 1.4426950216293334961 ;  /* 0x3fb8aa3b18177820 */ /* 0x000fe20000400000 */
[----:B------:R-:W1:Y:S01]  /*1d60*/  MUFU.EX2 R9, R9 ;  /* 0x0000000900097308 */ /* 0x000e620000000800 */
[----:B------:R-:W-:Y:S01]  /*1d70*/  FMUL R24, R25, 1.4426950216293334961 ;  /* 0x3fb8aa3b19187820 */ /* 0x000fe20000400000 */
[----:B0-----:R-:W-:-:S06]  /*1d80*/  FADD R69, R5, R92 ;  /* 0x0000005c05457221 */ /* 0x001fcc0000000000 */
[----:B------:R-:W0:Y:S01]  /*1d90*/  MUFU.EX2 R7, R7 ;  /* 0x0000000700077308 */ /* 0x000e220000000800 */
[C---:B------:R-:W-:Y:S01]  /*1da0*/  FADD R69, R8.reuse, R69 ;  /* 0x0000004508457221 */ /* 0x040fe20000000000 */
[----:B------:R-:W-:Y:S01]  /*1db0*/  F2FP.BF16.F32.PACK_AB R5, R8, R5 ;  /* 0x000000050805723e */ /* 0x000fe200000010ff */
[----:B------:R-:W-:Y:S01]  /*1dc0*/  FMUL R25, R26, 1.4426950216293334961 ;  /* 0x3fb8aa3b1a197820 */ /* 0x000fe20000400000 */
[----:B------:R-:W-:-:S04]  /*1dd0*/  FMUL R26, R27, 1.4426950216293334961 ;  /* 0x3fb8aa3b1b1a7820 */ /* 0x000fc80000400000 */
[----:B------:R-:W2:Y:S01]  /*1de0*/  MUFU.EX2 R10, R10 ;  /* 0x0000000a000a7308 */ /* 0x000ea20000000800 */
[----:B----4-:R-:W-:-:S07]  /*1df0*/  FADD R8, R6, R69 ;  /* 0x0000004506087221 */ /* 0x010fce0000000000 */
[----:B------:R-:W4:Y:S01]  /*1e00*/  MUFU.EX2 R11, R11 ;  /* 0x0000000b000b7308 */ /* 0x000f220000000800 */
[C---:B-1----:R-:W-:Y:S01]  /*1e10*/  FADD R8, R9.reuse, R8 ;  /* 0x0000000809087221 */ /* 0x042fe20000000000 */
[----:B------:R-:W-:Y:S01]  /*1e20*/  F2FP.BF16.F32.PACK_AB R6, R9, R6 ;  /* 0x000000060906723e */ /* 0x000fe200000010ff */
[--C-:B------:R-:W-:Y:S01]  /*1e30*/  FFMA R28, R28, UR17, -R70.reuse ;  /* 0x000000111c1c7c23 */ /* 0x100fe20008000846 */
[----:B------:R-:W-:-:S04]  /*1e40*/  FFMA R29, R29, UR17, -R70 ;  /* 0x000000111d1d7c23 */ /* 0x000fc80008000846 */
[----:B------:R-:W1:Y:S01]  /*1e50*/  MUFU.EX2 R12, R12 ;  /* 0x0000000c000c7308 */ /* 0x000e620000000800 */
[----:B0-----:R-:W-:Y:S01]  /*1e60*/  FADD R9, R7, R8 ;  /* 0x0000000807097221 */ /* 0x001fe20000000000 */
[--C-:B------:R-:W-:Y:S01]  /*1e70*/  FFMA R30, R30, UR17, -R70.reuse ;  /* 0x000000111e1e7c23 */ /* 0x100fe20008000846 */
[--C-:B------:R-:W-:Y:S01]  /*1e80*/  FFMA R31, R31, UR17, -R70.reuse ;  /* 0x000000111f1f7c23 */ /* 0x100fe20008000846 */
[----:B------:R-:W-:-:S04]  /*1e90*/  FFMA R32, R32, UR17, -R70 ;  /* 0x0000001120207c23 */ /* 0x000fc80008000846 */
[----:B------:R-:W0:Y:S01]  /*1ea0*/  MUFU.EX2 R13, R13 ;  /* 0x0000000d000d7308 */ /* 0x000e220000000800 */
[----:B--2---:R-:W-:-:S07]  /*1eb0*/  FADD R8, R10, R9 ;  /* 0x000000090a087221 */ /* 0x004fce0000000000 */
[----:B------:R-:W2:Y:S01]  /*1ec0*/  MUFU.EX2 R14, R14 ;  /* 0x0000000e000e7308 */ /* 0x000ea20000000800 */
[----:B----4-:R-:W-:Y:S01]  /*1ed0*/  FADD R9, R11, R8 ;  /* 0x000000080b097221 */ /* 0x010fe20000000000 */
[----:B------:R-:W-:Y:S01]  /*1ee0*/  F2FP.BF16.F32.PACK_AB R7, R10, R7 ;  /* 0x000000070a07723e */ /* 0x000fe200000010ff */
[--C-:B------:R-:W-:Y:S01]  /*1ef0*/  FFMA R33, R33, UR17, -R70.reuse ;  /* 0x0000001121217c23 */ /* 0x100fe20008000846 */
[----:B------:R-:W-:-:S04]  /*1f00*/  FFMA R34, R34, UR17, -R70 ;  /* 0x0000001122227c23 */ /* 0x000fc80008000846 */
[----:B------:R-:W4:Y:S01]  /*1f10*/  MUFU.EX2 R15, R15 ;  /* 0x0000000f000f7308 */ /* 0x000f220000000800 */
[----:B-1----:R-:W-:Y:S01]  /*1f20*/  FADD R10, R12, R9 ;  /* 0x000000090c0a7221 */ /* 0x002fe20000000000 */
[--C-:B------:R-:W-:Y:S01]  /*1f30*/  FFMA R35, R35, UR17, -R70.reuse ;  /* 0x0000001123237c23 */ /* 0x100fe20008000846 */
[--C-:B------:R-:W-:Y:S01]  /*1f40*/  FFMA R36, R36, UR17, -R70.reuse ;  /* 0x0000001124247c23 */ /* 0x100fe20008000846 */
[----:B------:R-:W-:-:S04]  /*1f50*/  FFMA R37, R37, UR17, -R70 ;  /* 0x0000001125257c23 */ /* 0x000fc80008000846 */
[----:B------:R-:W1:Y:S01]  /*1f60*/  MUFU.EX2 R16, R16 ;  /* 0x0000001000107308 */ /* 0x000e620000000800 */
[----:B0-----:R-:W-:-:S07]  /*1f70*/  FADD R9, R13, R10 ;  /* 0x0000000a0d097221 */ /* 0x001fce0000000000 */
[----:B------:R-:W0:Y:S01]  /*1f80*/  MUFU.EX2 R17, R17 ;  /* 0x0000001100117308 */ /* 0x000e220000000800 */
[----:B--2---:R-:W-:Y:S01]  /*1f90*/  FADD R10, R14, R9 ;  /* 0x000000090e0a7221 */ /* 0x004fe20000000000 */
[----:B------:R-:W-:Y:S01]  /*1fa0*/  F2FP.BF16.F32.PACK_AB R8, R12, R11 ;  /* 0x0000000b0c08723e */ /* 0x000fe200000010ff */
[--C-:B------:R-:W-:Y:S01]  /*1fb0*/  FFMA R38, R38, UR17, -R70.reuse ;  /* 0x0000001126267c23 */ /* 0x100fe20008000846 */
[----:B------:R-:W-:-:S04]  /*1fc0*/  FFMA R53, R53, UR17, -R70 ;  /* 0x0000001135357c23 */ /* 0x000fc80008000846 */
[----:B------:R-:W2:Y:S01]  /*1fd0*/  MUFU.EX2 R18, R18 ;  /* 0x0000001200127308 */ /* 0x000ea20000000800 */
[----:B----4-:R-:W-:Y:S01]  /*1fe0*/  FADD R11, R15, R10 ;  /* 0x0000000a0f0b7221 */ /* 0x010fe20000000000 */
[--C-:B------:R-:W-:Y:S01]  /*1ff0*/  FFMA R39, R39, UR17, -R70.reuse ;  /* 0x0000001127277c23 */ /* 0x100fe20008000846 */
[--C-:B------:R-:W-:Y:S01]  /*2000*/  FFMA R40, R40, UR17, -R70.reuse ;  /* 0x0000001128287c23 */ /* 0x100fe20008000846 */
[----:B------:R-:W-:-:S04]  /*2010*/  FFMA R41, R41, UR17, -R70 ;  /* 0x0000001129297c23 */ /* 0x000fc80008000846 */
[----:B------:R-:W4:Y:S01]  /*2020*/  MUFU.EX2 R19, R19 ;  /* 0x0000001300137308 */ /* 0x000f220000000800 */
[----:B-1----:R-:W-:Y:S01]  /*2030*/  FADD R10, R16, R11 ;  /* 0x0000000b100a7221 */ /* 0x002fe20000000000 */
[--C-:B------:R-:W-:Y:S01]  /*2040*/  FFMA R42, R42, UR17, -R70.reuse ;  /* 0x000000112a2a7c23 */ /* 0x100fe20008000846 */
[--C-:B------:R-:W-:Y:S01]  /*2050*/  FFMA R55, R55, UR17, -R70.reuse ;  /* 0x0000001137377c23 */ /* 0x100fe20008000846 */
[----:B------:R-:W-:Y:S01]  /*2060*/  FFMA R43, R43, UR17, -R70 ;  /* 0x000000112b2b7c23 */ /* 0x000fe20008000846 */
[----:B0-----:R-:W-:Y:S01]  /*2070*/  FADD R11, R17, R10 ;  /* 0x0000000a110b7221 */ /* 0x001fe20000000000 */
[--C-:B------:R-:W-:Y:S01]  /*2080*/  FFMA R44, R44, UR17, -R70.reuse ;  /* 0x000000112c2c7c23 */ /* 0x100fe20008000846 */
[--C-:B------:R-:W-:Y:S01]  /*2090*/  FFMA R45, R45, UR17, -R70.reuse ;  /* 0x000000112d2d7c23 */ /* 0x100fe20008000846 */
[----:B------:R-:W0:Y:S01]  /*20a0*/  MUFU.EX2 R21, R21 ;  /* 0x0000001500157308 */ /* 0x000e220000000800 */
[----:B--2---:R-:W-:Y:S01]  /*20b0*/  FADD R10, R18, R11 ;  /* 0x0000000b120a7221 */ /* 0x004fe20000000000 */
[--C-:B------:R-:W-:Y:S01]  /*20c0*/  FFMA R46, R46, UR17, -R70.reuse ;  /* 0x000000112e2e7c23 */ /* 0x100fe20008000846 */
[--C-:B------:R-:W-:Y:S01]  /*20d0*/  FFMA R57, R57, UR17, -R70.reuse ;  /* 0x0000001139397c23 */ /* 0x100fe20008000846 */
[--C-:B------:R-:W-:Y:S01]  /*20e0*/  FFMA R47, R47, UR17, -R70.reuse ;  /* 0x000000112f2f7c23 */ /* 0x100fe20008000846 */
[--C-:B------:R-:W-:Y:S01]  /*20f0*/  FFMA R48, R48, UR17, -R70.reuse ;  /* 0x0000001130307c23 */ /* 0x100fe20008000846 */
[--C-:B------:R-:W-:Y:S01]  /*2100*/  FFMA R49, R49, UR17, -R70.reuse ;  /* 0x0000001131317c23 */ /* 0x100fe20008000846 */
[----:B------:R-:W-:Y:S01]  /*2110*/  FFMA R50, R50, UR17, -R70 ;  /* 0x0000001132327c23 */ /* 0x000fe20008000846 */
[----:B------:R-:W1:Y:S01]  /*2120*/  MUFU.EX2 R22, R22 ;  /* 0x0000001600167308 */ /* 0x000e620000000800 */
[----:B----4-:R-:W-:Y:S01]  /*2130*/  FADD R11, R19, R10 ;  /* 0x0000000a130b7221 */ /* 0x010fe20000000000 */
[--C-:B------:R-:W-:Y:S01]  /*2140*/  FFMA R59, R59, UR17, -R70.reuse ;  /* 0x000000113b3b7c23 */ /* 0x100fe20008000846 */
[--C-:B------:R-:W-:Y:S01]  /*2150*/  FFMA R51, R51, UR17, -R70.reuse ;  /* 0x0000001133337c23 */ /* 0x100fe20008000846 */
[--C-:B------:R-:W-:Y:S01]  /*2160*/  FFMA R52, R52, UR17, -R70.reuse ;  /* 0x0000001134347c23 */ /* 0x100fe20008000846 */
[--C-:B------:R-:W-:Y:S01]  /*2170*/  FFMA R61, R61, UR17, -R70.reuse ;  /* 0x000000113d3d7c23 */ /* 0x100fe20008000846 */
[--C-:B------:R-:W-:Y:S01]  /*2180*/  FFMA R65, R65, UR17, -R70.reuse ;  /* 0x0000001141417c23 */ /* 0x100fe20008000846 */
[--C-:B------:R-:W-:Y:S01]  /*2190*/  FFMA R67, R67, UR17, -R70.reuse ;  /* 0x0000001143437c23 */ /* 0x100fe20008000846 */
[----:B------:R-:W2:Y:S01]  /*21a0*/  MUFU.EX2 R23, R23 ;  /* 0x0000001700177308 */ /* 0x000ea20000000800 */
[----:B------:R-:W-:Y:S01]  /*21b0*/  FADD R10, R20, R11 ;  /* 0x0000000b140a7221 */ /* 0x000fe20000000000 */
[----:B------:R-:W-:Y:S01]  /*21c0*/  FMUL R27, R28, 1.4426950216293334961 ;  /* 0x3fb8aa3b1c1b7820 */ /* 0x000fe20000400000 */
[--C-:B------:R-:W-:Y:S01]  /*21d0*/  FFMA R63, R63, UR17, -R70.reuse ;  /* 0x000000113f3f7c23 */ /* 0x100fe20008000846 */
[----:B------:R-:W-:Y:S01]  /*21e0*/  FFMA R66, R66, UR17, -R70 ;  /* 0x0000001142427c23 */ /* 0x000fe20008000846 */
[----:B------:R-:W-:-:S02]  /*21f0*/  F2FP.BF16.F32.PACK_AB R4, R71, R4 ;  /* 0x000000044704723e */ /* 0x000fc400000010ff */
[----:B------:R-:W-:Y:S01]  /*2200*/  PRMT R73, RZ, 0x7610, R73 ;  /* 0x00007610ff497816 */ /* 0x000fe20000000049 */
[----:B------:R-:W4:Y:S01]  /*2210*/  MUFU.EX2 R24, R24 ;  /* 0x0000001800187308 */ /* 0x000f220000000800 */
[----:B0-----:R-:W-:Y:S01]  /*2220*/  FADD R11, R21, R10 ;  /* 0x0000000a150b7221 */ /* 0x001fe20000000000 */
[----:B------:R-:W-:-:S06]  /*2230*/  FMUL R28, R29, 1.4426950216293334961 ;  /* 0x3fb8aa3b1d1c7820 */ /* 0x000fcc0000400000 */
[----:B------:R-:W0:Y:S01]  /*2240*/  MUFU.EX2 R25, R25 ;  /* 0x0000001900197308 */ /* 0x000e220000000800 */
[----:B-1----:R-:W-:Y:S01]  /*2250*/  FADD R10, R22, R11 ;  /* 0x0000000b160a7221 */ /* 0x002fe20000000000 */
[----:B------:R-:W-:-:S06]  /*2260*/  FMUL R30, R30, 1.4426950216293334961 ;  /* 0x3fb8aa3b1e1e7820 */ /* 0x000fcc0000400000 */
[----:B------:R-:W1:Y:S01]  /*2270*/  MUFU.EX2 R26, R26 ;  /* 0x0000001a001a7308 */ /* 0x000e620000000800 */
[----:B--2---:R-:W-:Y:S01]  /*2280*/  FADD R11, R23, R10 ;  /* 0x0000000a170b7221 */ /* 0x004fe20000000000 */
[----:B------:R-:W-:-:S06]  /*2290*/  FMUL R31, R31, 1.4426950216293334961 ;  /* 0x3fb8aa3b1f1f7820 */ /* 0x000fcc0000400000 */
[----:B------:R-:W2:Y:S01]  /*22a0*/  MUFU.EX2 R27, R27 ;  /* 0x0000001b001b7308 */ /* 0x000ea20000000800 */
[----:B----4-:R-:W-:Y:S01]  /*22b0*/  FADD R10, R24, R11 ;  /* 0x0000000b180a7221 */ /* 0x010fe20000000000 */
[----:B------:R-:W-:Y:S01]  /*22c0*/  FMUL R29, R32, 1.4426950216293334961 ;  /* 0x3fb8aa3b201d7820 */ /* 0x000fe20000400000 */
[----:B------:R-:W-:Y:S01]  /*22d0*/  F2FP.BF16.F32.PACK_AB R9, R14, R13 ;  /* 0x0000000d0e09723e */ /* 0x000fe200000010ff */
[----:B------:R-:W-:Y:S01]  /*22e0*/  FMUL R67, R67, 1.4426950216293334961 ;  /* 0x3fb8aa3b43437820 */ /* 0x000fe20000400000 */
[----:B------:R-:W-:Y:S01]  /*22f0*/  FMUL R63, R63, 1.4426950216293334961 ;  /* 0x3fb8aa3b3f3f7820 */ /* 0x000fe20000400000 */
[----:B------:R-:W-:Y:S01]  /*2300*/  FMUL R66, R66, 1.4426950216293334961 ;  /* 0x3fb8aa3b42427820 */ /* 0x000fe20000400000 */
[----:B------:R-:W-:Y:S01]  /*2310*/  PRMT R71, RZ, 0x7610, R71 ;  /* 0x00007610ff477816 */ /* 0x000fe20000000047 */
[----:B------:R-:W4:Y:S01]  /*2320*/  MUFU.EX2 R28, R28 ;  /* 0x0000001c001c7308 */ /* 0x000f220000000800 */
[----:B0-----:R-:W-:Y:S01]  /*2330*/  FADD R11, R25, R10 ;  /* 0x0000000a190b7221 */ /* 0x001fe20000000000 */
[----:B------:R-:W-:Y:S01]  /*2340*/  FMUL R32, R33, 1.4426950216293334961 ;  /* 0x3fb8aa3b21207820 */ /* 0x000fe20000400000 */
[----:B------:R-:W-:Y:S01]  /*2350*/  PRMT R72, RZ, 0x7610, R72 ;  /* 0x00007610ff487816 */ /* 0x000fe20000000048 */
[----:B------:R0:W5:Y:S04]  /*2360*/  @P2 LDG.E.U16 R73, desc[UR28][R86.64] ;  /* 0x0000001c56492981 */ /* 0x000168000c1e1500 */
[----:B------:R-:W0:Y:S01]  /*2370*/  MUFU.EX2 R30, R30 ;  /* 0x0000001e001e7308 */ /* 0x000e220000000800 */
[----:B-1----:R-:W-:Y:S01]  /*2380*/  FADD R10, R26, R11 ;  /* 0x0000000b1a0a7221 */ /* 0x002fe20000000000 */
[----:B------:R-:W-:Y:S01]  /*2390*/  FMUL R33, R34, 1.4426950216293334961 ;  /* 0x3fb8aa3b22217820 */ /* 0x000fe20000400000 */
[----:B------:R-:W-:Y:S01]  /*23a0*/  PRMT R90, RZ, 0x7610, R90 ;  /* 0x00007610ff5a7816 */ /* 0x000fe2000000005a */
[----:B------:R1:W5:Y:S04]  /*23b0*/  @P2 LDG.E.U16 R71, desc[UR28][R82.64] ;  /* 0x0000001c52472981 */ /* 0x000368000c1e1500 */
[----:B------:R-:W0:Y:S01]  /*23c0*/  MUFU.EX2 R31, R31 ;  /* 0x0000001f001f7308 */ /* 0x000e220000000800 */
[----:B--2---:R-:W-:Y:S01]  /*23d0*/  FADD R11, R27, R10 ;  /* 0x0000000a1b0b7221 */ /* 0x004fe20000000000 */
[----:B------:R-:W-:Y:S01]  /*23e0*/  FMUL R34, R35, 1.4426950216293334961 ;  /* 0x3fb8aa3b23227820 */ /* 0x000fe20000400000 */
[----:B------:R1:W5:Y:S05]  /*23f0*/  @P2 LDG.E.U16 R72, desc[UR28][R88.64] ;  /* 0x0000001c58482981 */ /* 0x00036a000c1e1500 */
[----:B------:R-:W2:Y:S01]  /*2400*/  MUFU.EX2 R29, R29 ;  /* 0x0000001d001d7308 */ /* 0x000ea20000000800 */
[----:B----4-:R-:W-:Y:S01]  /*2410*/  FADD R11, R28, R11 ;  /* 0x0000000b1c0b7221 */ /* 0x010fe20000000000 */
[----:B------:R-:W-:Y:S01]  /*2420*/  FMUL R35, R36, 1.4426950216293334961 ;  /* 0x3fb8aa3b24237820 */ /* 0x000fe20000400000 */
[----:B------:R1:W5:Y:S05]  /*2430*/  @P2 LDG.E.U16 R90, desc[UR28][R84.64] ;  /* 0x0000001c545a2981 */ /* 0x00036a000c1e1500 */
[----:B------:R-:W4:Y:S01]  /*2440*/  MUFU.EX2 R32, R32 ;  /* 0x0000002000207308 */ /* 0x000f220000000800 */
[----:B0-----:R-:W-:Y:S01]  /*2450*/  FADD R10, R30, R11 ;  /* 0x0000000b1e0a7221 */ /* 0x001fe20000000000 */
[----:B------:R-:W-:-:S06]  /*2460*/  FMUL R36, R37, 1.4426950216293334961 ;  /* 0x3fb8aa3b25247820 */ /* 0x000fcc0000400000 */
[----:B------:R-:W0:Y:S01]  /*2470*/  MUFU.EX2 R33, R33 ;  /* 0x0000002100217308 */ /* 0x000e220000000800 */
[----:B------:R-:W-:Y:S01]  /*2480*/  FADD R12, R31, R10 ;  /* 0x0000000a1f0c7221 */ /* 0x000fe20000000000 */
[----:B------:R-:W-:-:S06]  /*2490*/  FFMA R10, R54, UR17, -R70 ;  /* 0x00000011360a7c23 */ /* 0x000fcc0008000846 */
[----:B------:R-:W0:Y:S01]  /*24a0*/  MUFU.EX2 R34, R34 ;  /* 0x0000002200227308 */ /* 0x000e220000000800 */
[----:B--2---:R-:W-:Y:S01]  /*24b0*/  FADD R13, R29, R12 ;  /* 0x0000000c1d0d7221 */ /* 0x004fe20000000000 */
[----:B------:R-:W-:Y:S01]  /*24c0*/  FMUL R37, R38, 1.4426950216293334961 ;  /* 0x3fb8aa3b26257820 */ /* 0x000fe20000400000 */
[----:B------:R-:W-:Y:S01]  /*24d0*/  FMUL R11, R53, 1.4426950216293334961 ;  /* 0x3fb8aa3b350b7820 */ /* 0x000fe20000400000 */
[----:B------:R-:W-:-:S04]  /*24e0*/  FMUL R53, R10, 1.4426950216293334961 ;  /* 0x3fb8aa3b0a357820 */ /* 0x000fc80000400000 */
[----:B------:R-:W2:Y:S01]  /*24f0*/  MUFU.EX2 R35, R35 ;  /* 0x0000002300237308 */ /* 0x000ea20000000800 */
[----:B----4-:R-:W-:Y:S01]  /*2500*/  FADD R10, R32, R13 ;  /* 0x0000000d200a7221 */ /* 0x010fe20000000000 */
[----:B------:R-:W-:-:S06]  /*2510*/  FMUL R38, R39, 1.4426950216293334961 ;  /* 0x3fb8aa3b27267820 */ /* 0x000fcc0000400000 */
[----:B------:R-:W4:Y:S01]  /*2520*/  MUFU.EX2 R36, R36 ;  /* 0x0000002400247308 */ /* 0x000f220000000800 */
[----:B0-----:R-:W-:Y:S01]  /*2530*/  FADD R13, R33, R10 ;  /* 0x0000000a210d7221 */ /* 0x001fe20000000000 */
[----:B------:R-:W-:-:S06]  /*2540*/  FMUL R39, R40, 1.4426950216293334961 ;  /* 0x3fb8aa3b28277820 */ /* 0x000fcc0000400000 */
[----:B------:R-:W0:Y:S01]  /*2550*/  MUFU.EX2 R37, R37 ;  /* 0x0000002500257308 */ /* 0x000e220000000800 */
[----:B------:R-:W-:Y:S01]  /*2560*/  FADD R14, R34, R13 ;  /* 0x0000000d220e7221 */ /* 0x000fe20000000000 */
[----:B------:R-:W-:Y:S01]  /*2570*/  FMUL R40, R41, 1.4426950216293334961 ;  /* 0x3fb8aa3b29287820 */ /* 0x000fe20000400000 */
[----:B------:R-:W-:-:S05]  /*2580*/  FFMA R10, R56, UR17, -R70 ;  /* 0x00000011380a7c23 */ /* 0x000fca0008000846 */
[----:B------:R-:W0:Y:S01]  /*2590*/  MUFU.EX2 R38, R38 ;  /* 0x0000002600267308 */ /* 0x000e220000000800 */
[----:B------:R-:W-:Y:S01]  /*25a0*/  FMUL R41, R42, 1.4426950216293334961 ;  /* 0x3fb8aa3b2a297820 */ /* 0x000fe20000400000 */
[----:B------:R-:W-:Y:S01]  /*25b0*/  FMUL R12, R55, 1.4426950216293334961 ;  /* 0x3fb8aa3b370c7820 */ /* 0x000fe20000400000 */
[----:B------:R-:W-:-:S05]  /*25c0*/  FMUL R55, R10, 1.4426950216293334961 ;  /* 0x3fb8aa3b0a377820 */ /* 0x000fca0000400000 */
[----:B------:R-:W0:Y:S01]  /*25d0*/  MUFU.EX2 R39, R39 ;  /* 0x0000002700277308 */ /* 0x000e220000000800 */
[----:B------:R-:W-:-:S07]  /*25e0*/  FMUL R42, R43, 1.4426950216293334961 ;  /* 0x3fb8aa3b2b2a7820 */ /* 0x000fce0000400000 */
[----:B------:R2:W-:Y:S02]  /*25f0*/  MUFU.EX2 R54, R11 ;  /* 0x0000000b00367308 */ /* 0x0005e40000000800 */
[----:B--2---:R-:W-:-:S06]  /*2600*/  FADD R11, R35, R14 ;  /* 0x0000000e230b7221 */ /* 0x004fcc0000000000 */
[----:B------:R-:W2:Y:S01]  /*2610*/  MUFU.EX2 R40, R40 ;  /* 0x0000002800287308 */ /* 0x000ea20000000800 */
[----:B----4-:R-:W-:Y:S01]  /*2620*/  FADD R10, R36, R11 ;  /* 0x0000000b240a7221 */ /* 0x010fe20000000000 */
[----:B------:R-:W-:-:S03]  /*2630*/  FMUL R43, R44, 1.4426950216293334961 ;  /* 0x3fb8aa3b2c2b7820 */ /* 0x000fc60000400000 */
[----:B0-----:R-:W-:-:S03]  /*2640*/  FADD R13, R37, R10 ;  /* 0x0000000a250d7221 */ /* 0x001fc60000000000 */
[----:B------:R-:W0:Y:S01]  /*2650*/  MUFU.EX2 R41, R41 ;  /* 0x0000002900297308 */ /* 0x000e220000000800 */
[----:B------:R-:W-:Y:S01]  /*2660*/  FMUL R44, R45, 1.4426950216293334961 ;  /* 0x3fb8aa3b2d2c7820 */ /* 0x000fe20000400000 */
[----:B------:R-:W-:Y:S01]  /*2670*/  FADD R14, R38, R13 ;  /* 0x0000000d260e7221 */ /* 0x000fe20000000000 */
[----:B------:R-:W-:-:S05]  /*2680*/  FFMA R10, R58, UR17, -R70 ;  /* 0x000000113a0a7c23 */ /* 0x000fca0008000846 */
[----:B------:R-:W4:Y:S01]  /*2690*/  MUFU.EX2 R42, R42 ;  /* 0x0000002a002a7308 */ /* 0x000f220000000800 */
[----:B------:R-:W-:Y:S01]  /*26a0*/  FADD R13, R39, R14 ;  /* 0x0000000e270d7221 */ /* 0x000fe20000000000 */
[----:B------:R-:W-:Y:S01]  /*26b0*/  FMUL R45, R46, 1.4426950216293334961 ;  /* 0x3fb8aa3b2e2d7820 */ /* 0x000fe20000400000 */
[----:B------:R-:W-:Y:S01]  /*26c0*/  FMUL R11, R57, 1.4426950216293334961 ;  /* 0x3fb8aa3b390b7820 */ /* 0x000fe20000400000 */
[----:B------:R-:W-:-:S04]  /*26d0*/  FMUL R57, R10, 1.4426950216293334961 ;  /* 0x3fb8aa3b0a397820 */ /* 0x000fc80000400000 */
[----:B------:R-:W1:Y:S01]  /*26e0*/  MUFU.EX2 R43, R43 ;  /* 0x0000002b002b7308 */ /* 0x000e620000000800 */
[----:B--2---:R-:W-:Y:S01]  /*26f0*/  FADD R10, R40, R13 ;  /* 0x0000000d280a7221 */ /* 0x004fe20000000000 */
[----:B------:R-:W-:-:S06]  /*2700*/  FMUL R46, R47, 1.4426950216293334961 ;  /* 0x3fb8aa3b2f2e7820 */ /* 0x000fcc0000400000 */
[----:B------:R-:W2:Y:S01]  /*2710*/  MUFU.EX2 R44, R44 ;  /* 0x0000002c002c7308 */ /* 0x000ea20000000800 */
[----:B0-----:R-:W-:Y:S01]  /*2720*/  FADD R13, R41, R10 ;  /* 0x0000000a290d7221 */ /* 0x001fe20000000000 */
[----:B------:R-:W-:-:S06]  /*2730*/  FMUL R47, R48, 1.4426950216293334961 ;  /* 0x3fb8aa3b302f7820 */ /* 0x000fcc0000400000 */
[----:B------:R-:W0:Y:S01]  /*2740*/  MUFU.EX2 R45, R45 ;  /* 0x0000002d002d7308 */ /* 0x000e220000000800 */
[----:B----4-:R-:W-:Y:S01]  /*2750*/  FADD R14, R42, R13 ;  /* 0x0000000d2a0e7221 */ /* 0x010fe20000000000 */
[----:B------:R-:W-:Y:S01]  /*2760*/  FMUL R48, R49, 1.4426950216293334961 ;  /* 0x3fb8aa3b31307820 */ /* 0x000fe20000400000 */
[----:B------:R-:W-:-:S05]  /*2770*/  FFMA R10, R60, UR17, -R70 ;  /* 0x000000113c0a7c23 */ /* 0x000fca0008000846 */
[----:B------:R-:W4:Y:S01]  /*2780*/  MUFU.EX2 R46, R46 ;  /* 0x0000002e002e7308 */ /* 0x000f220000000800 */
[----:B------:R-:W-:Y:S01]  /*2790*/  FMUL R49, R50, 1.4426950216293334961 ;  /* 0x3fb8aa3b32317820 */ /* 0x000fe20000400000 */
[----:B------:R-:W-:-:S06]  /*27a0*/  FMUL R50, R51, 1.4426950216293334961 ;  /* 0x3fb8aa3b33327820 */ /* 0x000fcc0000400000 */
[----:B------:R-:W0:Y:S08]  /*27b0*/  MUFU.EX2 R47, R47 ;  /* 0x0000002f002f7308 */ /* 0x000e300000000800 */
[----:B------:R1:W-:Y:S08]  /*27c0*/  MUFU.EX2 R58, R11 ;  /* 0x0000000b003a7308 */ /* 0x0003f00000000800 */
[----:B------:R0:W-:Y:S01]  /*27d0*/  MUFU.EX2 R56, R12 ;  /* 0x0000000c00387308 */ /* 0x0001e20000000800 */
[----:B-1----:R-:W-:Y:S01]  /*27e0*/  FADD R11, R43, R14 ;  /* 0x0000000e2b0b7221 */ /* 0x002fe20000000000 */
[----:B------:R-:W-:-:S06]  /*27f0*/  FMUL R51, R52, 1.4426950216293334961 ;  /* 0x3fb8aa3b34337820 */ /* 0x000fcc0000400000 */
[----:B------:R-:W1:Y:S01]  /*2800*/  MUFU.EX2 R48, R48 ;  /* 0x0000003000307308 */ /* 0x000e620000000800 */
[----:B0-----:R-:W-:Y:S01]  /*2810*/  FMUL R12, R59, 1.4426950216293334961 ;  /* 0x3fb8aa3b3b0c7820 */ /* 0x001fe20000400000 */
[----:B------:R-:W-:Y:S01]  /*2820*/  FMUL R59, R10, 1.4426950216293334961 ;  /* 0x3fb8aa3b0a3b7820 */ /* 0x000fe20000400000 */
[----:B--2---:R-:W-:-:S04]  /*2830*/  FADD R10, R44, R11 ;  /* 0x0000000b2c0a7221 */ /* 0x004fc80000000000 */
[----:B------:R-:W-:Y:S01]  /*2840*/  FADD R11, R45, R10 ;  /* 0x0000000a2d0b7221 */ /* 0x000fe20000000000 */
[----:B------:R-:W0:Y:S03]  /*2850*/  MUFU.EX2 R49, R49 ;  /* 0x0000003100317308 */ /* 0x000e260000000800 */
[----:B----4-:R-:W-:-:S05]  /*2860*/  FADD R10, R46, R11 ;  /* 0x0000000b2e0a7221 */ /* 0x010fca0000000000 */
[----:B------:R-:W2:Y:S01]  /*2870*/  MUFU.EX2 R50, R50 ;  /* 0x0000003200327308 */ /* 0x000ea20000000800 */
[----:B------:R-:W-:Y:S01]  /*2880*/  FADD R69, R47, R10 ;  /* 0x0000000a2f457221 */ /* 0x000fe20000000000 */
[----:B------:R-:W-:-:S06]  /*2890*/  FFMA R11, R62, UR17, -R70 ;  /* 0x000000113e0b7c23 */ /* 0x000fcc0008000846 */
[----:B------:R-:W4:Y:S01]  /*28a0*/  MUFU.EX2 R51, R51 ;  /* 0x0000003300337308 */ /* 0x000f220000000800 */
[----:B------:R-:W-:Y:S01]  /*28b0*/  FMUL R13, R61, 1.4426950216293334961 ;  /* 0x3fb8aa3b3d0d7820 */ /* 0x000fe20000400000 */
[----:B------:R-:W-:-:S06]  /*28c0*/  FMUL R61, R11, 1.4426950216293334961 ;  /* 0x3fb8aa3b0b3d7820 */ /* 0x000fcc0000400000 */
[----:B------:R1:W-:Y:S02]  /*28d0*/  MUFU.EX2 R60, R12 ;  /* 0x0000000c003c7308 */ /* 0x0003e40000000800 */
[----:B-1----:R-:W-:-:S06]  /*28e0*/  FADD R12, R48, R69 ;  /* 0x00000045300c7221 */ /* 0x002fcc0000000000 */
[----:B------:R-:W1:Y:S01]  /*28f0*/  MUFU.EX2 R53, R53 ;  /* 0x0000003500357308 */ /* 0x000e620000000800 */
[----:B0-----:R-:W-:-:S04]  /*2900*/  FADD R11, R49, R12 ;  /* 0x0000000c310b7221 */ /* 0x001fc80000000000 */
[----:B--2---:R-:W-:-:S03]  /*2910*/  FADD R14, R50, R11 ;  /* 0x0000000b320e7221 */ /* 0x004fc60000000000 */
[----:B------:R-:W0:Y:S08]  /*2920*/  MUFU.EX2 R55, R55 ;  /* 0x0000003700377308 */ /* 0x000e300000000800 */
[----:B------:R4:W-:Y:S01]  /*2930*/  MUFU.EX2 R62, R13 ;  /* 0x0000000d003e7308 */ /* 0x0009e20000000800 */
[----:B------:R-:W-:Y:S01]  /*2940*/  F2FP.BF16.F32.PACK_AB R11, R18, R17 ;  /* 0x00000011120b723e */ /* 0x000fe200000010ff */
[----:B----4-:R-:W-:-:S06]  /*2950*/  FADD R13, R51, R14 ;  /* 0x0000000e330d7221 */ /* 0x010fcc0000000000 */
[----:B------:R-:W2:Y:S01]  /*2960*/  MUFU.EX2 R57, R57 ;  /* 0x0000003900397308 */ /* 0x000ea20000000800 */
[----:B------:R-:W-:-:S04]  /*2970*/  FADD R14, R54, R13 ;  /* 0x0000000d360e7221 */ /* 0x000fc80000000000 */
[----:B-1----:R-:W-:-:S03]  /*2980*/  FADD R17, R53, R14 ;  /* 0x0000000e35117221 */ /* 0x002fc60000000000 */
[----:B------:R-:W1:Y:S01]  /*2990*/  MUFU.EX2 R59, R59 ;  /* 0x0000003b003b7308 */ /* 0x000e620000000800 */
[----:B------:R-:W-:Y:S01]  /*29a0*/  FADD R18, R56, R17 ;  /* 0x0000001138127221 */ /* 0x000fe20000000000 */
[----:B------:R-:W-:-:S03]  /*29b0*/  F2FP.BF16.F32.PACK_AB R13, R22, R21 ;  /* 0x00000015160d723e */ /* 0x000fc600000010ff */
[----:B0-----:R-:W-:Y:S01]  /*29c0*/  FADD R21, R55, R18 ;  /* 0x0000001237157221 */ /* 0x001fe20000000000 */
[----:B------:R-:W-:Y:S01]  /*29d0*/  FFMA R12, R64, UR17, -R70 ;  /* 0x00000011400c7c23 */ /* 0x000fe20008000846 */
[----:B------:R-:W-:Y:S02]  /*29e0*/  F2FP.BF16.F32.PACK_AB R10, R16, R15 ;  /* 0x0000000f100a723e */ /* 0x000fe400000010ff */
[----:B------:R-:W-:Y:S01]  /*29f0*/  FADD R22, R58, R21 ;  /* 0x000000153a167221 */ /* 0x000fe20000000000 */
[----:B------:R-:W-:Y:S01]  /*2a00*/  FMUL R52, R65, 1.4426950216293334961 ;  /* 0x3fb8aa3b41347820 */ /* 0x000fe20000400000 */
[----:B------:R-:W0:Y:S01]  /*2a10*/  MUFU.EX2 R61, R61 ;  /* 0x0000003d003d7308 */ /* 0x000e220000000800 */
[----:B------:R-:W-:Y:S01]  /*2a20*/  F2FP.BF16.F32.PACK_AB R15, R26, R25 ;  /* 0x000000191a0f723e */ /* 0x000fe200000010ff */
[----:B------:R-:W-:Y:S01]  /*2a30*/  FMUL R69, R12, 1.4426950216293334961 ;  /* 0x3fb8aa3b0c457820 */ /* 0x000fe20000400000 */
[----:B--2---:R-:W-:Y:S01]  /*2a40*/  FADD R25, R57, R22 ;  /* 0x0000001639197221 */ /* 0x004fe20000000000 */
[----:B------:R-:W-:-:S02]  /*2a50*/  F2FP.BF16.F32.PACK_AB R12, R20, R19 ;  /* 0x00000013140c723e */ /* 0x000fc400000010ff */
[----:B------:R-:W-:Y:S01]  /*2a60*/  F2FP.BF16.F32.PACK_AB R20, R36, R35 ;  /* 0x000000232414723e */ /* 0x000fe200000010ff */
[----:B------:R-:W-:Y:S01]  /*2a70*/  FADD R26, R60, R25 ;  /* 0x000000193c1a7221 */ /* 0x000fe20000000000 */
[----:B------:R-:W2:Y:S01]  /*2a80*/  MUFU.EX2 R64, R63 ;  /* 0x0000003f00407308 */ /* 0x000ea20000000800 */
[----:B------:R-:W-:Y:S02]  /*2a90*/  F2FP.BF16.F32.PACK_AB R18, R32, R29 ;  /* 0x0000001d2012723e */ /* 0x000fe400000010ff */
[----:B-1----:R-:W-:-:S05]  /*2aa0*/  FADD R29, R59, R26 ;  /* 0x0000001a3b1d7221 */ /* 0x002fca0000000000 */
[----:B------:R-:W-:Y:S01]  /*2ab0*/  MUFU.EX2 R91, R69 ;  /* 0x00000045005b7308 */ /* 0x000fe20000000800 */
[----:B------:R-:W-:-:S07]  /*2ac0*/  UIADD3 UR17, UPT, UPT, UR12, 0xa0, URZ ;  /* 0x000000a00c117890 */ /* 0x000fce000fffe0ff */
[----:B------:R-:W1:Y:S08]  /*2ad0*/  MUFU.EX2 R52, R52 ;  /* 0x0000003400347308 */ /* 0x000e700000000800 */
[----:B------:R-:W-:Y:S08]  /*2ae0*/  MUFU.EX2 R36, R66 ;  /* 0x0000004200247308 */ /* 0x000ff00000000800 */
[----:B------:R-:W4:Y:S01]  /*2af0*/  MUFU.EX2 R67, R67 ;  /* 0x0000004300437308 */ /* 0x000f220000000800 */
[----:B------:R-:W-:Y:S01]  /*2b00*/  FADD R32, R62, R29 ;  /* 0x0000001d3e207221 */ /* 0x000fe20000000000 */
[----:B------:R-:W-:Y:S01]  /*2b10*/  UIADD3 UR20, UPT, UPT, UR7, UR17, URZ ;  /* 0x0000001107147290 */ /* 0x000fe2000fffe0ff */
[----:B------:R-:W-:-:S02]  /*2b20*/  F2FP.BF16.F32.PACK_AB R19, R34, R33 ;  /* 0x000000212213723e */ /* 0x000fc400000010ff */
[----:B0-----:R-:W-:Y:S01]  /*2b30*/  FADD R33, R61, R32 ;  /* 0x000000203d217221 */ /* 0x001fe20000000000 */
[----:B------:R-:W-:Y:S01]  /*2b40*/  ULEA UR20, UR22, UR20, 0x3 ;  /* 0x0000001416147291 */ /* 0x000fe2000f8e18ff */
[----:B------:R-:W-:Y:S02]  /*2b50*/  F2FP.BF16.F32.PACK_AB R21, R38, R37 ;  /* 0x000000252615723e */ /* 0x000fe400000010ff */
[----:B------:R-:W-:Y:S01]  /*2b60*/  F2FP.BF16.F32.PACK_AB R14, R24, R23 ;  /* 0x00000017180e723e */ /* 0x000fe200000010ff */
[----:B--2---:R-:W-:Y:S01]  /*2b70*/  FADD R38, R64, R33 ;  /* 0x0000002140267221 */ /* 0x004fe20000000000 */
[----:B------:R-:W-:Y:S02]  /*2b80*/  F2FP.BF16.F32.PACK_AB R16, R28, R27 ;  /* 0x0000001b1c10723e */ /* 0x000fe400000010ff */
[----:B------:R-:W-:Y:S02]  /*2b90*/  F2FP.BF16.F32.PACK_AB R17, R31, R30 ;  /* 0x0000001e1f11723e */ /* 0x000fe400000010ff */
[----:B------:R-:W-:-:S02]  /*2ba0*/  F2FP.BF16.F32.PACK_AB R22, R40, R39 ;  /* 0x000000272816723e */ /* 0x000fc400000010ff */
[----:B------:R-:W-:Y:S02]  /*2bb0*/  F2FP.BF16.F32.PACK_AB R23, R42, R41 ;  /* 0x000000292a17723e */ /* 0x000fe400000010ff */
[----:B------:R-:W-:Y:S02]  /*2bc0*/  F2FP.BF16.F32.PACK_AB R24, R44, R43 ;  /* 0x0000002b2c18723e */ /* 0x000fe400000010ff */
[----:B------:R-:W-:Y:S02]  /*2bd0*/  F2FP.BF16.F32.PACK_AB R25, R46, R45 ;  /* 0x0000002d2e19723e */ /* 0x000fe400000010ff */
        /* <DEDUP_REMOVED lines=8> */
[----:B-1----:R-:W-:-:S02]  /*2c60*/  F2FP.BF16.F32.PACK_AB R34, R52, R91 ;  /* 0x0000005b3422723e */ /* 0x002fc400000010ff */
[----:B----4-:R-:W-:Y:S01]  /*2c70*/  F2FP.BF16.F32.PACK_AB R35, R67, R36 ;  /* 0x000000244323723e */ /* 0x010fe200000010ff */
[----:B---3--:R-:W-:Y:S06]  /*2c80*/  @!P2 BRA `(.L_x_9) ;  /* 0x000000000004a947 */ /* 0x008fec0003800000 */
[----:B------:R0:W-:Y:S02]  /*2c90*/  STTM.x32 tmem[UR20], R4 ;  /* 0x00000004000079ed */ /* 0x0001e400082c0014 */
.L_x_9:
[----:B------:R-:W-:Y:S01]  /*2ca0*/  LOP3.LUT R69, R68, 0x40, RZ, 0x3c, !PT ;  /* 0x0000004044457812 */ /* 0x000fe200078e3cff */
[----:B-----5:R1:W-:Y:S01]  /*2cb0*/  STS.U16 [R68+UR11+0x2000], R71 ;  /* 0x0020004744007988 */ /* 0x0203e2000800040b */
[----:B0-----:R-:W-:Y:S01]  /*2cc0*/  FADD R4, -R70, -INF ;  /* 0xff80000046047421 */ /* 0x001fe20000000100 */
[----:B------:R-:W-:Y:S01]  /*2cd0*/  UIADD3 UR21, UPT, UPT, UR23, -0x40, URZ ;  /* 0xffffffc017157890 */ /* 0x000fe2000fffe0ff */
[----:B------:R-:W-:Y:S01]  /*2ce0*/  FADD R91, R91, R38 ;  /* 0x000000265b5b7221 */ /* 0x000fe20000000000 */
[----:B------:R1:W-:Y:S01]  /*2cf0*/  STS.U16 [R68+UR11+0x2400], R73 ;  /* 0x0024004944007988 */ /* 0x0003e2000800040b */
[----:B------:R-:W-:-:S03]  /*2d00*/  FMUL R20, R4, 1.4426950216293334961 ;  /* 0x3fb8aa3b04147820 */ /* 0x000fc60000400000 */
[----:B------:R1:W-:Y:S03]  /*2d10*/  STS.U16 [R69+UR11+0x2200], R72 ;  /* 0x0022004845007988 */ /* 0x0003e6000800040b */
[----:B------:R-:W0:Y:S01]  /*2d20*/  MUFU.EX2 R20, R20 ;  /* 0x0000001400147308 */ /* 0x000e220000000800 */
[----:B------:R1:W-:Y:S01]  /*2d30*/  STS.U16 [R69+UR11+0x2600], R90 ;  /* 0x0026005a45007988 */ /* 0x0003e2000800040b */
[----:B------:R-:W2:Y:S02]  /*2d40*/  FENCE.VIEW.ASYNC.T ;  /* 0x00000000000073c6 */ /* 0x000ea40000000200 */
[----:B--2---:R-:W-:Y:S06]  /*2d50*/  BAR.SYNC.DEFER_BLOCKING 0x0 ;  /* 0x0000000000007b1d */ /* 0x004fec0000010000 */
[----:B------:R-:W2:Y:S01]  /*2d60*/  LDTM.x16 R4, tmem[UR13] ;  /* 0x0000000d000479ee */ /* 0x000ea20008240000 */
[----:B------:R-:W-:Y:S01]  /*2d70*/  NOP ;  /* 0x0000000000007918 */ /* 0x000fe20000000000 */
[----:B-1----:R-:W-:Y:S05]  /*2d80*/  @!P2 BRA `(.L_x_10) ;  /* 0x000000000044a947 */ /* 0x002fea0003800000 */
[C---:B0-2---:R-:W-:Y:S01]  /*2d90*/  FMUL R4, R20.reuse, R4 ;  /* 0x0000000414047220 */ /* 0x045fe20000400000 */
[C---:B------:R-:W-:Y:S01]  /*2da0*/  FMUL R5, R20.reuse, R5 ;  /* 0x0000000514057220 */ /* 0x040fe20000400000 */
        /* <DEDUP_REMOVED lines=13> */
[----:B------:R-:W-:-:S04]  /*2e80*/  FMUL R19, R20, R19 ;  /* 0x0000001314137220 */ /* 0x000fc80000400000 */
[----:B------:R1:W-:Y:S03]  /*2e90*/  STTM.x16 tmem[UR13], R4 ;  /* 0x00000004000079ed */ /* 0x0003e6000824000d */
.L_x_10:
[----:B--2---:R-:W2:Y:S02]  /*2ea0*/  FENCE.VIEW.ASYNC.T ;  /* 0x00000000000073c6 */ /* 0x004ea40000000200 */
[----:B--2---:R-:W-:Y:S01]  /*2eb0*/  BAR.SYNC.DEFER_BLOCKING 0x0 ;  /* 0x0000000000007b1d */ /* 0x004fe20000010000 */
[----:B------:R-:W-:Y:S01]  /*2ec0*/  FADD R91, R52, R91 ;  /* 0x0000005b345b7221 */ /* 0x000fe20000000000 */
[----:B------:R-:W-:-:S03]  /*2ed0*/  UISETP.GE.AND UP1, UPT, UR21, 0x1, UPT ;  /* 0x000000011500788c */ /* 0x000fc6000bf26270 */
[----:B------:R-:W-:-:S04]  /*2ee0*/  FADD R36, R36, R91 ;  /* 0x0000005b24247221 */ /* 0x000fc80000000000 */
[----:B------:R-:W-:-:S04]  /*2ef0*/  FADD R67, R67, R36 ;  /* 0x0000002443437221 */ /* 0x000fc80000000000 */
[----:B0-----:R-:W-:Y:S01]  /*2f00*/  FADD R67, R20, R67 ;  /* 0x0000004314437221 */ /* 0x001fe20000000000 */
[----:B------:R0:W-:Y:S06]  /*2f10*/  MEMBAR.ALL.CTA ;  /* 0x0000000000007992 */ /* 0x0001ec0000008000 */
[----:B0-----:R-:W0:Y:S02]  /*2f20*/  FENCE.VIEW.ASYNC.S ;  /* 0x00000000000073c6 */ /* 0x001e240000000000 */
[----:B0-----:R-:W-:Y:S06]  /*2f30*/  BAR.SYNC.DEFER_BLOCKING 0x0 ;  /* 0x0000000000007b1d */ /* 0x001fec0000010000 */
[----:B------:R-:W-:Y:S05]  /*2f40*/  @!P3 BRA `(.L_x_11) ;  /* 0x0000000000c4b947 */ /* 0x000fea0003800000 */
[----:B------:R-:W-:Y:S01]  /*2f50*/  UIADD3 UR5, UPT, UPT, UR11, 0x2000, URZ ;  /* 0x000020000b057890 */ /* 0x000fe2000fffe0ff */
[----:B------:R-:W-:Y:S01]  /*2f60*/  UMOV UR4, URZ ;  /* 0x000000ff00047c82 */ /* 0x000fe20008000000 */
[----:B------:R-:W-:Y:S02]  /*2f70*/  UIADD3 UR7, UPT, UPT, UR12, 0xa8, URZ ;  /* 0x000000a80c077890 */ /* 0x000fe4000fffe0ff */
[----:B------:R-:W-:Y:S02]  /*2f80*/  USHF.R.U32.HI UR5, URZ, 0x4, UR5 ;  /* 0x00000004ff057899 */ /* 0x000fe40008011605 */
[----:B------:R-:W-:Y:S02]  /*2f90*/  UIADD3 UR8, UPT, UPT, UR12, 0xb0, URZ ;  /* 0x000000b00c087890 */ /* 0x000fe4000fffe0ff */
[----:B------:R-:W-:Y:S02]  /*2fa0*/  USGXT.U32 UR18, UR5, 0xe ;  /* 0x0000000e0512789a */ /* 0x000fe40008000000 */
[----:B------:R-:W-:-:S02]  /*2fb0*/  UIADD3 UR24, UPT, UPT, UR12, 0xb8, URZ ;  /* 0x000000b80c187890 */ /* 0x000fc4000fffe0ff */
[----:B------:R-:W-:Y:S02]  /*2fc0*/  UIADD3 UR34, UP2, UPT, UR18, 0x2, URZ ;  /* 0x0000000212227890 */ /* 0x000fe4000ff5e0ff */
[----:B------:R-:W-:Y:S02]  /*2fd0*/  UIADD3 UR48, UPT, UPT, UR12, 0x10, URZ ;  /* 0x000000100c307890 */ /* 0x000fe4000fffe0ff */
[----:B------:R-:W-:Y:S02]  /*2fe0*/  UIADD3.X UR35, UPT, UPT, UR4, 0x40004040, URZ, UP2, !UPT ;  /* 0x4000404004237890 */ /* 0x000fe400097fe4ff */
[----:B------:R-:W-:Y:S02]  /*2ff0*/  UIADD3 UR49, UPT, UPT, UR12, 0xc0, URZ ;  /* 0x000000c00c317890 */ /* 0x000fe4000fffe0ff */
[----:B------:R-:W-:Y:S02]  /*3000*/  UIADD3.64 UR42, UPT, UPT, UR34, 0x2, URZ ;  /* 0x00000002222a7897 */ /* 0x000fe4000fffe0ff */
[----:B------:R-:W-:-:S02]  /*3010*/  UIADD3.64 UR44, UPT, UPT, UR34, 0x4, URZ ;  /* 0x00000004222c7897 */ /* 0x000fc4000fffe0ff */
[----:B------:R-:W-:Y:S02]  /*3020*/  UIADD3 UR53, UPT, UPT, UR12, 0x10, URZ ;  /* 0x000000100c357890 */ /* 0x000fe4000fffe0ff */
[----:B------:R-:W-:Y:S02]  /*3030*/  UIADD3 UR50, UPT, UPT, UR12, 0xc8, URZ ;  /* 0x000000c80c327890 */ /* 0x000fe4000fffe0ff */
[----:B------:R-:W-:Y:S02]  /*3040*/  UIADD3 UR54, UPT, UPT, UR12, 0x10, URZ ;  /* 0x000000100c367890 */ /* 0x000fe4000fffe0ff */
[----:B------:R-:W-:Y:S01]  /*3050*/  UIADD3 UR51, UPT, UPT, UR12, 0xd0, URZ ;  /* 0x000000d00c337890 */ /* 0x000fe2000fffe0ff */
[----:B------:R-:W-:Y:S01]  /*3060*/  UMOV UR30, 0x0 ;  /* 0x00000000001e7882 */ /* 0x000fe20000000000 */
[----:B------:R-:W-:Y:S01]  /*3070*/  UMOV UR31, 0x8040490 ;  /* 0x08040490001f7882 */ /* 0x000fe20000000000 */
[----:B------:R-:W-:Y:S02]  /*3080*/  UIADD3 UR55, UPT, UPT, UR12, 0x10, URZ ;  /* 0x000000100c377890 */ /* 0x000fe4000fffe0ff */
[----:B------:R-:W-:Y:S01]  /*3090*/  UIADD3 UR52, UPT, UPT, UR12, 0xd8, URZ ;  /* 0x000000d80c347890 */ /* 0x000fe2000fffe0ff */
[----:B------:R-:W-:Y:S01]  /*30a0*/  UMOV UR19, 0x40004040 ;  /* 0x4000404000137882 */ /* 0x000fe20000000000 */
[----:B------:R-:W-:Y:S01]  /*30b0*/  UMOV UR26, 0x0 ;  /* 0x00000000001a7882 */ /* 0x000fe20000000000 */
[----:B------:R-:W-:Y:S01]  /*30c0*/  UMOV UR27, 0x8040490 ;  /* 0x08040490001b7882 */ /* 0x000fe20000000000 */
[----:B------:R-:W-:Y:S01]  /*30d0*/  UMOV UR22, 0x0 ;  /* 0x0000000000167882 */ /* 0x000fe20000000000 */
[----:B------:R-:W-:Y:S01]  /*30e0*/  UMOV UR23, 0x8040490 ;  /* 0x0804049000177882 */ /* 0x000fe20000000000 */
[----:B------:R0:W-:Y:S01]  /*30f0*/  UTCHMMA tmem[UR17], gdesc[UR18], tmem[UR12], tmem[UR30], idesc[UR31], UPT ;  /* 0x00ff1e12110079ea */ /* 0x0001e2000b80000c */
        /* <DEDUP_REMOVED lines=11> */
[----:B------:R-:W-:Y:S01]  /*31b0*/  UMOV UR4, UR15 ;  /* 0x0000000f00047c82 */ /* 0x000fe20008000000 */
[----:B------:R-:W-:Y:S01]  /*31c0*/  UMOV UR5, URZ ;  /* 0x000000ff00057c82 */ /* 0x000fe20008000000 */
[----:B------:R0:W-:Y:S01]  /*31d0*/  UTCHMMA tmem[UR49], gdesc[UR18], tmem[UR48], tmem[UR38], idesc[UR39], UPT ;  /* 0x00ff2612310079ea */ /* 0x0001e2000b800030 */
[----:B------:R-:W-:Y:S01]  /*31e0*/  UMOV UR46, 0x0 ;  /* 0x00000000002e7882 */ /* 0x000fe20000000000 */
[----:B------:R-:W-:Y:S01]  /*31f0*/  UMOV UR47, 0x8040490 ;  /* 0x08040490002f7882 */ /* 0x000fe20000000000 */
[----:B------:R0:W-:Y:S01]  /*3200*/  UTCHMMA tmem[UR50], gdesc[UR34], tmem[UR53], tmem[UR36], idesc[UR37], UPT ;  /* 0x00ff2422320079ea */ /* 0x0001e2000b800035 */
[----:B------:R-:W-:Y:S01]  /*3210*/  UMOV UR4, UR4 ;  /* 0x0000000400047c82 */ /* 0x000fe20008000000 */
[----:B------:R0:W-:Y:S01]  /*3220*/  UTCHMMA tmem[UR51], gdesc[UR42], tmem[UR54], tmem[UR40], idesc[UR41], UPT ;  /* 0x00ff282a330079ea */ /* 0x0001e2000b800036 */
[----:B------:R0:W-:Y:S01]  /*3230*/  UTCHMMA tmem[UR52], gdesc[UR44], tmem[UR55], tmem[UR46], idesc[UR47], UPT ;  /* 0x00ff2e2c340079ea */ /* 0x0001e2000b800037 */
[----:B------:R0:W-:Y:S01]  /*3240*/  UTCBAR [UR4], URZ ;  /* 0x000000ff040073e9 */ /* 0x0001e200080000ff */
[----:B------:R-:W-:Y:S01]  /*3250*/  NOP ;  /* 0x0000000000007918 */ /* 0x000fe20000000000 */
.L_x_11:
[----:B------:R-:W-:Y:S01]  /*3260*/  FSEL R70, R70, -INF , P2 ;  /* 0xff80000046467808 */ /* 0x000fe20001000000 */
[----:B0-----:R-:W-:Y:S01]  /*3270*/  UMOV UR7, URZ ;  /* 0x000000ff00077c82 */ /* 0x001fe20008000000 */
[----:B------:R-:W-:Y:S01]  /*3280*/  FSEL R71, R67, 1, P2 ;  /* 0x3f80000043477808 */ /* 0x000fe20001000000 */
[----:B------:R-:W-:Y:S06]  /*3290*/  BRA.U !UP1, `(.L_x_12) ;  /* 0x0000002109ac7547 */ /* 0x000fec000b800000 */
[----:B------:R-:W-:Y:S01]  /*32a0*/  UIADD3 UR4, UPT, UPT, UR11, 0x3000, URZ ;  /* 0x000030000b047890 */ /* 0x000fe2000fffe0ff */
[----:B------:R-:W-:Y:S01]  /*32b0*/  SHF.L.U32 R73, R3, 0x6, RZ ;  /* 0x0000000603497819 */ /* 0x000fe200000006ff */
[----:B------:R-:W-:Y:S01]  /*32c0*/  USHF.R.U32.HI UR26, URZ, 0x4, UR11 ;  /* 0x00000004ff1a7899 */ /* 0x000fe2000801160b */
[----:B------:R-:W-:Y:S01]  /*32d0*/  HFMA2 R90, -RZ, RZ, 0, 0 ;  /* 0x00000000ff5a7431 */ /* 0x000fe200000001ff */
[----:B------:R-:W-:Y:S01]  /*32e0*/  USHF.R.U32.HI UR18, URZ, 0x4, UR4 ;  /* 0x00000004ff127899 */ /* 0x000fe20008011604 */
[----:B------:R-:W-:Y:S01]  /*32f0*/  MOV R91, R70 ;  /* 0x00000046005b7202 */ /* 0x000fe20000000f00 */
[----:B------:R-:W-:Y:S01]  /*3300*/  USHF.L.U32 UR24, UR9, 0x6, URZ ;  /* 0x0000000609187899 */ /* 0x000fe200080006ff */
[----:B------:R-:W-:Y:S01]  /*3310*/  MOV R72, R73 ;  /* 0x0000004900487202 */ /* 0x000fe20000000f00 */
[----:B------:R-:W-:Y:S02]  /*3320*/  USGXT.U32 UR18, UR18, 0xe ;  /* 0x0000000e1212789a */ /* 0x000fe40008000000 */
[----:B------:R-:W-:-:S02]  /*3330*/  USGXT.U32 UR26, UR26, 0xe ;  /* 0x0000000e1a1a789a */ /* 0x000fc40008000000 */
[----:B------:R-:W-:Y:S01]  /*3340*/  UIADD3 UR32, UP2, UPT, UR18, 0x2, URZ ;  /* 0x0000000212207890 */ /* 0x000fe2000ff5e0ff */
[----:B------:R-:W-:Y:S01]  /*3350*/  MOV R3, UR24 ;  /* 0x0000001800037c02 */ /* 0x000fe20008000f00 */
[----:B------:R-:W-:Y:S01]  /*3360*/  USHF.R.U32.HI UR6, URZ, 0x4, UR6 ;  /* 0x00000004ff067899 */ /* 0x000fe20008011606 */
[----:B------:R-:W-:Y:S01]  /*3370*/  UMOV UR4, URZ ;  /* 0x000000ff00047c82 */ /* 0x000fe20008000000 */
[----:B------:R-:W-:Y:S01]  /*3380*/  UMOV UR5, URZ ;  /* 0x000000ff00057c82 */ /* 0x000fe20008000000 */
[----:B------:R-:W-:Y:S02]  /*3390*/  UIADD3.X UR33, UPT, UPT, UR4, 0x40004040, URZ, UP2, !UPT ;  /* 0x4000404004217890 */ /* 0x000fe400097fe4ff */
[----:B------:R-:W-:Y:S02]  /*33a0*/  UIADD3 UR34, UP2, UPT, UR26, 0x800100, URZ ;  /* 0x008001001a227890 */ /* 0x000fe4000ff5e0ff */
[----:B------:R-:W-:Y:S02]  /*33b0*/  UISETP.NE.U32.AND UP1, UPT, UR25, URZ, UPT ;  /* 0x000000ff1900728c */ /* 0x000fe4000bf25070 */
[----:B------:R-:W-:Y:S01]  /*33c0*/  USGXT.U32 UR22, UR6, 0xe ;  /* 0x0000000e0616789a */ /* 0x000fe20008000000 */
[----:B------:R-:W0:Y:S01]  /*33d0*/  LDCU UR40, c[0x0][0x3a8] ;  /* 0x00007500ff2877ac */ /* 0x000e220008000800 */
[----:B------:R-:W-:-:S02]  /*33e0*/  ULOP3.LUT UR26, UR26, 0x800000, URZ, 0xfc, !UPT ;  /* 0x008000001a1a7892 */ /* 0x000fc4000f8efcff */
[----:B------:R-:W-:Y:S02]  /*33f0*/  UIADD3.X UR35, UPT, UPT, UR5, 0x40004040, URZ, UP2, !UPT ;  /* 0x4000404005237890 */ /* 0x000fe400097fe4ff */
[----:B------:R-:W-:Y:S02]  /*3400*/  UIADD3.64 UR36, UPT, UPT, UR32, 0x2, URZ ;  /* 0x0000000220247897 */ /* 0x000fe4000fffe0ff */
[----:B------:R-:W-:Y:S01]  /*3410*/  UIADD3.64 UR38, UPT, UPT, UR32, 0x4, URZ ;  /* 0x0000000420267897 */ /* 0x000fe2000fffe0ff */
[----:B------:R-:W-:Y:S01]  /*3420*/  UMOV UR25, 0x1 ;  /* 0x0000000100197882 */ /* 0x000fe20000000000 */
[----:B------:R-:W-:Y:S01]  /*3430*/  UMOV UR6, URZ ;  /* 0x000000ff00067c82 */ /* 0x000fe20008000000 */
[----:B------:R-:W-:Y:S01]  /*3440*/  UMOV UR23, 0xc0004010 ;  /* 0xc000401000177882 */ /* 0x000fe20000000000 */
[----:B------:R-:W-:-:S08]  /*3450*/  UMOV UR19, 0x40004040 ;  /* 0x4000404000137882 */ /* 0x000fd00000000000 */
.L_x_17:
[----:B-1----:R-:W-:-:S04]  /*3460*/  IMAD.WIDE R4, R72, 0x2, R80 ;  /* 0x0000000248047825 */ /* 0x002fc800078e0250 */
[C---:B------:R-:W-:Y:S02]  /*3470*/  IMAD.WIDE R6, R72.reuse, 0x2, R78 ;  /* 0x0000000248067825 */ /* 0x040fe400078e024e */
[----:B------:R-:W2:Y:S02]  /*3480*/  LDG.E.U16 R5, desc[UR28][R4.64] ;  /* 0x0000001c04057981 */ /* 0x000ea4000c1e1500 */
[C---:B------:R-:W-:Y:S02]  /*3490*/  IMAD.WIDE R8, R72.reuse, 0x2, R76 ;  /* 0x0000000248087825 */ /* 0x040fe400078e024c */
[----:B------:R-:W3:Y:S02]  /*34a0*/  LDG.E.U16 R7, desc[UR28][R6.64] ;  /* 0x0000001c06077981 */ /* 0x000ee4000c1e1500 */
[----:B------:R-:W-:Y:S02]  /*34b0*/  IMAD.WIDE R10, R72, 0x2, R74 ;  /* 0x00000002480a7825 */ /* 0x000fe400078e024a */
[----:B------:R-:W4:Y:S04]  /*34c0*/  LDG.E.U16 R9, desc[UR28][R8.64] ;  /* 0x0000001c08097981 */ /* 0x000f28000c1e1500 */
[----:B------:R-:W5:Y:S01]  /*34d0*/  LDG.E.U16 R11, desc[UR28][R10.64] ;  /* 0x0000001c0a0b7981 */ /* 0x000f62000c1e1500 */
[----:B------:R-:W-:-:S02]  /*34e0*/  UMOV UR8, 0x1 ;  /* 0x0000000100087882 */ /* 0x000fc40000000000 */
[----:B------:R-:W-:-:S04]  /*34f0*/  @!UP0 UIADD3 UR8, UPT, UPT, -UR8, 0x100000, URZ ;  /* 0x0010000008088890 */ /* 0x000fc8000fffe1ff */
[----:B------:R-:W-:Y:S02]  /*3500*/  @!UP0 USHF.L.U32 UR9, UR8, 0xb, URZ ;  /* 0x0000000b08098899 */ /* 0x000fe400080006ff */
[----:B------:R-:W-:Y:S01]  /*3510*/  @!UP0 USHF.L.U32 UR8, UR8, 0x1, URZ ;  /* 0x0000000108088899 */ /* 0x000fe200080006ff */
[----:B------:R-:W-:Y:S01]  /*3520*/  VOTEU.ALL UP2, P1 ;  /* 0x0000000000ff7886 */ /* 0x000fe20000840000 */
[----:B--2---:R1:W-:Y:S04]  /*3530*/  STS.U16 [R2+UR11+0x2800], R5 ;  /* 0x0028000502007988 */ /* 0x0043e8000800040b */
[----:B---3--:R1:W-:Y:S04]  /*3540*/  STS.U16 [R2+UR11+0x2a00], R7 ;  /* 0x002a000702007988 */ /* 0x0083e8000800040b */
[----:B----4-:R1:W-:Y:S04]  /*3550*/  STS.U16 [R2+UR11+0x2c00], R9 ;  /* 0x002c000902007988 */ /* 0x0103e8000800040b */
[----:B-----5:R1:W-:Y:S01]  /*3560*/  STS.U16 [R2+UR11+0x2e00], R11 ;  /* 0x002e000b02007988 */ /* 0x0203e2000800040b */
[----:B------:R2:W-:Y:S06]  /*3570*/  MEMBAR.ALL.CTA ;  /* 0x0000000000007992 */ /* 0x0005ec0000008000 */
[----:B--2---:R-:W-:Y:S04]  /*3580*/  FENCE.VIEW.ASYNC.S ;  /* 0x00000000000073c6 */ /* 0x004fe80000000000 */
[----:B------:R-:W2:Y:S02]  /*3590*/  FENCE.VIEW.ASYNC.S ;  /* 0x00000000000073c6 */ /* 0x000ea40000000000 */
[----:B--2---:R1:W2:Y:S02]  /*35a0*/  @!UP2 SYNCS.EXCH.64 URZ, [UR11+0x3810], UR8 ;  /* 0x003810080bffa5b2 */ /* 0x0042a40008000100 */
[----:B--2---:R-:W-:Y:S06]  /*35b0*/  BAR.SYNC.DEFER_BLOCKING 0x0 ;  /* 0x0000000000007b1d */ /* 0x004fec0000010000 */
[----:B-1----:R-:W-:Y:S05]  /*35c0*/  BRA.U UP1, `(.L_x_13) ;  /* 0x0000000101347547 */ /* 0x002fea000b800000 */
[----:B------:R-:W-:Y:S02]  /*35d0*/  UIADD3 UR5, UPT, UPT, UR12, 0x60, URZ ;  /* 0x000000600c057890 */ /* 0x000fe4000fffe0ff */
[----:B------:R-:W-:Y:S01]  /*35e0*/  UIADD3 UR8, UPT, UPT, UR11, 0x3810, URZ ;  /* 0x000038100b087890 */ /* 0x000fe2000fffe0ff */
[----:B------:R-:W-:Y:S01]  /*35f0*/  UMOV UR27, 0x40004040 ;  /* 0x40004040001b7882 */ /* 0x000fe20000000000 */
[----:B------:R-:W-:Y:S01]  /*3600*/  UMOV UR30, 0x0 ;  /* 0x00000000001e7882 */ /* 0x000fe20000000000 */
[----:B------:R-:W-:Y:S01]  /*3610*/  UMOV UR31, 0x8108490 ;  /* 0x08108490001f7882 */ /* 0x000fe20000000000 */
[----:B------:R-:W-:Y:S01]  /*3620*/  UMOV UR9, URZ ;  /* 0x000000ff00097c82 */ /* 0x000fe20008000000 */
[----:B------:R-:W-:Y:S01]  /*3630*/  UMOV UR42, 0x0 ;  /* 0x00000000002a7882 */ /* 0x000fe20000000000 */
[----:B------:R-:W-:Y:S01]  /*3640*/  UMOV UR43, 0x8108490 ;  /* 0x08108490002b7882 */ /* 0x000fe20000000000 */
[----:B------:R1:W-:Y:S01]  /*3650*/  UTCHMMA gdesc[UR26], gdesc[UR22], tmem[UR14], tmem[UR30], idesc[UR31], !UPT ;  /* 0x00ff1e161a0075ea */ /* 0x0003e2000f80000e */
[----:B------:R-:W-:Y:S01]  /*3660*/  UMOV UR8, UR8 ;  /* 0x0000000800087c82 */ /* 0x000fe20008000000 */
[----:B------:R1:W-:Y:S01]  /*3670*/  UTCHMMA gdesc[UR34], gdesc[UR22], tmem[UR5], tmem[UR42], idesc[UR43], !UPT ;  /* 0x00ff2a16220075ea */ /* 0x0003e2000f800005 */
[----:B------:R1:W-:Y:S01]  /*3680*/  UTCBAR [UR8], URZ ;  /* 0x000000ff080073e9 */ /* 0x0003e200080000ff */
[----:B------:R-:W-:-:S02]  /*3690*/  NOP ;  /* 0x0000000000007918 */ /* 0x000fc40000000000 */
.L_x_13:
[----:B------:R-:W2:Y:S02]  /*36a0*/  SYNCS.PHASECHK.TRANS64.TRYWAIT P2, [UR11+0x3810], RZ ;  /* 0x003810ffff0075a7 */ /* 0x000ea4000804110b */
[----:B--2---:R-:W-:Y:S05]  /*36b0*/  @!P2 BRA `(.L_x_14) ;  /* 0x0000002c0080a947 */ /* 0x004fea0003800000 */
.L_x_23:
[----:B------:R-:W-:Y:S01]  /*36c0*/  BAR.SYNC.DEFER_BLOCKING 0x0 ;  /* 0x0000000000007b1d */ /* 0x000fe20000010000 */
[----:B------:R-:W-:-:S05]  /*36d0*/  SHF.L.U32 R94, R90, 0x1f, RZ ;  /* 0x0000001f5a5e7819 */ /* 0x000fca00000006ff */
[----:B------:R-:W2:Y:S01]  /*36e0*/  LDTM.x64 R4, tmem[UR16] ;  /* 0x00000010000479ee */ /* 0x000ea20008340000 */
[----:B------:R-:W3:Y:S01]  /*36f0*/  @!P1 SYNCS.CCTL.IV [UR11+0x3810] ;  /* 0x00381000ff0099b1 */ /* 0x000ee2000800000b */
[----:B------:R-:W-:Y:S01]  /*3700*/  NOP ;  /* 0x0000000000007918 */ /* 0x000fe20000000000 */
[----:B0-2---:R-:W-:Y:S01]  /*3710*/  FMUL R70, R4, UR40 ;  /* 0x0000002804467c20 */ /* 0x005fe20008400000 */
[----:B------:R-:W-:Y:S01]  /*3720*/  FMUL R93, R5, UR40 ;  /* 0x00000028055d7c20 */ /* 0x000fe20008400000 */
[----:B------:R-:W-:Y:S01]  /*3730*/  FMUL R92, R6, UR40 ;  /* 0x00000028065c7c20 */ /* 0x000fe20008400000 */
[----:B---3--:R-:W0:Y:S04]  /*3740*/  SYNCS.PHASECHK.TRANS64.TRYWAIT P2, [UR15], R94 ;  /* 0x0000005eff0075a7 */ /* 0x008e28000804110f */
[----:B------:R-:W-:Y:S01]  /*3750*/  FMNMX3 R92, R70, R93, R92, !PT ;  /* 0x0000005d465c7276 */ /* 0x000fe2000780005c */
[----:B------:R-:W-:Y:S01]  /*3760*/  FMUL R70, R7, UR40 ;  /* 0x0000002807467c20 */ /* 0x000fe20008400000 */
[----:B------:R-:W-:-:S05]  /*3770*/  FMUL R93, R8, UR40 ;  /* 0x00000028085d7c20 */ /* 0x000fca0008400000 */
        /* <DEDUP_REMOVED lines=88> */
[----:B------:R-:W-:-:S05]  /*3d00*/  FMUL R70, R67, UR40 ;  /* 0x0000002843467c20 */ /* 0x000fca0008400000 */
[----:B------:R-:W-:-:S05]  /*3d10*/  FMNMX3 R70, R92, R70, R91, !PT ;  /* 0x000000465c467276 */ /* 0x000fca000780005b */
[--C-:B------:R-:W-:Y:S01]  /*3d20*/  FFMA R7, R7, UR40, -R70.reuse ;  /* 0x0000002807077c23 */ /* 0x100fe20008000846 */
[--C-:B------:R-:W-:Y:S01]  /*3d30*/  FFMA R8, R8, UR40, -R70.reuse ;  /* 0x0000002808087c23 */ /* 0x100fe20008000846 */
[--C-:B------:R-:W-:Y:S01]  /*3d40*/  FFMA R10, R10, UR40, -R70.reuse ;  /* 0x000000280a0a7c23 */ /* 0x100fe20008000846 */
[--C-:B------:R-:W-:Y:S01]  /*3d50*/  FFMA R11, R11, UR40, -R70.reuse ;  /* 0x000000280b0b7c23 */ /* 0x100fe20008000846 */
[----:B------:R-:W-:Y:S01]  /*3d60*/  FMUL R93, R7, 1.4426950216293334961 ;  /* 0x3fb8aa3b075d7820 */ /* 0x000fe20000400000 */
[----:B------:R-:W-:Y:S01]  /*3d70*/  FMUL R7, R8, 1.4426950216293334961 ;  /* 0x3fb8aa3b08077820 */ /* 0x000fe20000400000 */
[----:B------:R-:W-:Y:S01]  /*3d80*/  FMUL R8, R10, 1.4426950216293334961 ;  /* 0x3fb8aa3b0a087820 */ /* 0x000fe20000400000 */
[----:B------:R-:W-:Y:S01]  /*3d90*/  FMUL R11, R11, 1.4426950216293334961 ;  /* 0x3fb8aa3b0b0b7820 */ /* 0x000fe20000400000 */
[--C-:B------:R-:W-:Y:S01]  /*3da0*/  FFMA R9, R9, UR40, -R70.reuse ;  /* 0x0000002809097c23 */ /* 0x100fe20008000846 */
[--C-:B------:R-:W-:Y:S01]  /*3db0*/  FFMA R10, R15, UR40, -R70.reuse ;  /* 0x000000280f0a7c23 */ /* 0x100fe20008000846 */
[--C-:B------:R-:W-:Y:S01]  /*3dc0*/  FFMA R4, R4, UR40, -R70.reuse ;  /* 0x0000002804047c23 */ /* 0x100fe20008000846 */
[----:B------:R2:W3:Y:S01]  /*3dd0*/  MUFU.EX2 R95, R11 ;  /* 0x0000000b005f7308 */ /* 0x0004e20000000800 */
[----:B------:R-:W-:Y:S01]  /*3de0*/  FMUL R9, R9, 1.4426950216293334961 ;  /* 0x3fb8aa3b09097820 */ /* 0x000fe20000400000 */
[--C-:B------:R-:W-:Y:S01]  /*3df0*/  FFMA R5, R5, UR40, -R70.reuse ;  /* 0x0000002805057c23 */ /* 0x100fe20008000846 */
[--C-:B------:R-:W-:Y:S01]  /*3e00*/  FFMA R6, R6, UR40, -R70.reuse ;  /* 0x0000002806067c23 */ /* 0x100fe20008000846 */
[--C-:B------:R-:W-:Y:S01]  /*3e10*/  FFMA R12, R12, UR40, -R70.reuse ;  /* 0x000000280c0c7c23 */ /* 0x100fe20008000846 */
[--C-:B------:R-:W-:Y:S01]  /*3e20*/  FFMA R13, R13, UR40, -R70.reuse ;  /* 0x000000280d0d7c23 */ /* 0x100fe20008000846 */
[--C-:B------:R-:W-:Y:S01]  /*3e30*/  FFMA R14, R14, UR40, -R70.reuse ;  /* 0x000000280e0e7c23 */ /* 0x100fe20008000846 */
[----:B------:R-:W-:Y:S01]  /*3e40*/  FMUL R4, R4, 1.4426950216293334961 ;  /* 0x3fb8aa3b04047820 */ /* 0x000fe20000400000 */
[----:B------:R4:W1:Y:S01]  /*3e50*/  MUFU.EX2 R92, R9 ;  /* 0x00000009005c7308 */ /* 0x0008620000000800 */
[----:B--2---:R-:W-:Y:S01]  /*3e60*/  FMUL R11, R10, 1.4426950216293334961 ;  /* 0x3fb8aa3b0a0b7820 */ /* 0x004fe20000400000 */
[--C-:B------:R-:W-:Y:S01]  /*3e70*/  FFMA R10, R16, UR40, -R70.reuse ;  /* 0x00000028100a7c23 */ /* 0x100fe20008000846 */
[----:B------:R-:W-:Y:S01]  /*3e80*/  FMUL R5, R5, 1.4426950216293334961 ;  /* 0x3fb8aa3b05057820 */ /* 0x000fe20000400000 */
[----:B------:R-:W-:Y:S01]  /*3e90*/  FMUL R6, R6, 1.4426950216293334961 ;  /* 0x3fb8aa3b06067820 */ /* 0x000fe20000400000 */
[----:B------:R-:W-:Y:S01]  /*3ea0*/  FMUL R13, R13, 1.4426950216293334961 ;  /* 0x3fb8aa3b0d0d7820 */ /* 0x000fe20000400000 */
[----:B------:R-:W-:Y:S01]  /*3eb0*/  FMUL R10, R10, 1.4426950216293334961 ;  /* 0x3fb8aa3b0a0a7820 */ /* 0x000fe20000400000 */
[----:B------:R-:W-:Y:S01]  /*3ec0*/  FMUL R14, R14, 1.4426950216293334961 ;  /* 0x3fb8aa3b0e0e7820 */ /* 0x000fe20000400000 */
[----:B------:R-:W2:Y:S01]  /*3ed0*/  MUFU.EX2 R4, R4 ;  /* 0x0000000400047308 */ /* 0x000ea20000000800 */
[----:B----4-:R-:W-:Y:S01]  /*3ee0*/  FMUL R9, R12, 1.4426950216293334961 ;  /* 0x3fb8aa3b0c097820 */ /* 0x010fe20000400000 */
[----:B------:R-:W-:-:S06]  /*3ef0*/  FFMA R17, R17, UR40, -R70 ;  /* 0x0000002811117c23 */ /* 0x000fcc0008000846 */
[----:B------:R-:W4:Y:S08]  /*3f00*/  MUFU.EX2 R5, R5 ;  /* 0x0000000500057308 */ /* 0x000f300000000800 */
[----:B------:R-:W0:Y:S08]  /*3f10*/  MUFU.EX2 R6, R6 ;  /* 0x0000000600067308 */ /* 0x000e300000000800 */
[----:B------:R-:W0:Y:S08]  /*3f20*/  MUFU.EX2 R93, R93 ;  /* 0x0000005d005d7308 */ /* 0x000e300000000800 */
[----:B------:R-:W0:Y:S08]  /*3f30*/  MUFU.EX2 R7, R7 ;  /* 0x0000000700077308 */ /* 0x000e300000000800 */
[----:B------:R-:W0:Y:S08]  /*3f40*/  MUFU.EX2 R8, R8 ;  /* 0x0000000800087308 */ /* 0x000e300000000800 */
[----:B------:R-:W0:Y:S08]  /*3f50*/  MUFU.EX2 R9, R9 ;  /* 0x0000000900097308 */ /* 0x000e300000000800 */
[----:B------:R0:W0:Y:S08]  /*3f60*/  MUFU.EX2 R90, R13 ;  /* 0x0000000d005a7308 */ /* 0x0000300000000800 */
[----:B------:R0:W0:Y:S08]  /*3f70*/  MUFU.EX2 R15, R14 ;  /* 0x0000000e000f7308 */ /* 0x0000300000000800 */
[----:B------:R0:W1:Y:S08]  /*3f80*/  MUFU.EX2 R16, R11 ;  /* 0x0000000b00107308 */ /* 0x0000700000000800 */
[----:B------:R-:W1:Y:S01]  /*3f90*/  MUFU.EX2 R10, R10 ;  /* 0x0000000a000a7308 */ /* 0x000e620000000800 */
[----:B0-234-:R-:W-:Y:S05]  /*3fa0*/  @!P2 BRA `(.L_x_15) ;  /* 0x000000240050a947 */ /* 0x01dfea0003800000 */
.L_x_24:
[----:B------:R-:W-:Y:S01]  /*3fb0*/  FADD R13, R4, R5 ;  /* 0x00000005040d7221 */ /* 0x000fe20000000000 */
[----:B------:R-:W-:Y:S01]  /*3fc0*/  FMUL R11, R17, 1.4426950216293334961 ;  /* 0x3fb8aa3b110b7820 */ /* 0x000fe20000400000 */
[----:B------:R-:W-:Y:S01]  /*3fd0*/  FFMA R18, R18, UR40, -R70 ;  /* 0x0000002812127c23 */ /* 0x000fe20008000846 */
[----:B------:R-:W-:Y:S01]  /*3fe0*/  F2FP.BF16.F32.PACK_AB R4, R5, R4 ;  /* 0x000000040504723e */ /* 0x000fe200000010ff */
[----:B------:R-:W-:Y:S01]  /*3ff0*/  FADD R14, R6, R13 ;  /* 0x0000000d060e7221 */ /* 0x000fe20000000000 */
[C---:B------:R-:W-:Y:S01]  /*4000*/  F2FP.BF16.F32.PACK_AB R5, R93.reuse, R6 ;  /* 0x000000065d05723e */ /* 0x040fe200000010ff */
[----:B------:R-:W-:Y:S01]  /*4010*/  FMUL R12, R18, 1.4426950216293334961 ;  /* 0x3fb8aa3b120c7820 */ /* 0x000fe20000400000 */
[----:B-1----:R-:W-:Y:S01]  /*4020*/  F2FP.BF16.F32.PACK_AB R6, R92, R7 ;  /* 0x000000075c06723e */ /* 0x002fe200000010ff */
[----:B------:R-:W-:Y:S01]  /*4030*/  FADD R14, R93, R14 ;  /* 0x0000000e5d0e7221 */ /* 0x000fe20000000000 */
[--C-:B------:R-:W-:Y:S01]  /*4040*/  FFMA R21, R21, UR40, -R70.reuse ;  /* 0x0000002815157c23 */ /* 0x100fe20008000846 */
[--C-:B------:R-:W-:Y:S01]  /*4050*/  FFMA R20, R20, UR40, -R70.reuse ;  /* 0x0000002814147c23 */ /* 0x100fe20008000846 */
[----:B------:R-:W-:Y:S01]  /*4060*/  FFMA R19, R19, UR40, -R70 ;  /* 0x0000002813137c23 */ /* 0x000fe20008000846 */
[----:B------:R-:W-:Y:S01]  /*4070*/  FADD R17, R7, R14 ;  /* 0x0000000e07117221 */ /* 0x000fe20000000000 */
[----:B------:R-:W-:Y:S01]  /*4080*/  F2FP.BF16.F32.PACK_AB R7, R95, R8 ;  /* 0x000000085f07723e */ /* 0x000fe200000010ff */
[----:B------:R-:W-:Y:S01]  /*4090*/  FMUL R21, R21, 1.4426950216293334961 ;  /* 0x3fb8aa3b15157820 */ /* 0x000fe20000400000 */
[--C-:B------:R-:W-:Y:S01]  /*40a0*/  FFMA R26, R26, UR40, -R70.reuse ;  /* 0x000000281a1a7c23 */ /* 0x100fe20008000846 */
[----:B------:R-:W-:Y:S01]  /*40b0*/  FADD R17, R92, R17 ;  /* 0x000000115c117221 */ /* 0x000fe20000000000 */
[----:B------:R-:W-:Y:S01]  /*40c0*/  FMUL R14, R20, 1.4426950216293334961 ;  /* 0x3fb8aa3b140e7820 */ /* 0x000fe20000400000 */
[----:B------:R0:W-:Y:S01]  /*40d0*/  MUFU.EX2 R97, R21 ;  /* 0x0000001500617308 */ /* 0x0001e20000000800 */
[----:B------:R-:W-:Y:S01]  /*40e0*/  FMUL R13, R19, 1.4426950216293334961 ;  /* 0x3fb8aa3b130d7820 */ /* 0x000fe20000400000 */
[----:B------:R-:W-:Y:S01]  /*40f0*/  FADD R18, R8, R17 ;  /* 0x0000001108127221 */ /* 0x000fe20000000000 */
[----:B------:R-:W-:Y:S01]  /*4100*/  F2FP.BF16.F32.PACK_AB R8, R90, R9 ;  /* 0x000000095a08723e */ /* 0x000fe200000010ff */
[--C-:B------:R-:W-:Y:S01]  /*4110*/  FFMA R22, R22, UR40, -R70.reuse ;  /* 0x0000002816167c23 */ /* 0x100fe20008000846 */
[----:B------:R-:W-:Y:S01]  /*4120*/  FFMA R23, R23, UR40, -R70 ;  /* 0x0000002817177c23 */ /* 0x000fe20008000846 */
[----:B------:R-:W-:Y:S01]  /*4130*/  FADD R18, R95, R18 ;  /* 0x000000125f127221 */ /* 0x000fe20000000000 */
[----:B------:R-:W-:Y:S01]  /*4140*/  FFMA R24, R24, UR40, -R70 ;  /* 0x0000002818187c23 */ /* 0x000fe20008000846 */
[----:B------:R-:W1:Y:S01]  /*4150*/  MUFU.EX2 R11, R11 ;  /* 0x0000000b000b7308 */ /* 0x000e620000000800 */
[----:B0-----:R-:W-:-:S04]  /*4160*/  IMAD.WIDE R20, R3, 0x2, R86 ;  /* 0x0000000203147825 */ /* 0x001fc800078e0256 */
[----:B------:R-:W-:Y:S01]  /*4170*/  FADD R17, R9, R18 ;  /* 0x0000001209117221 */ /* 0x000fe20000000000 */
[----:B------:R-:W-:Y:S01]  /*4180*/  F2FP.BF16.F32.PACK_AB R9, R16, R15 ;  /* 0x0000000f1009723e */ /* 0x000fe200000010ff */
[--C-:B------:R-:W-:Y:S01]  /*4190*/  FFMA R31, R31, UR40, -R70.reuse ;  /* 0x000000281f1f7c23 */ /* 0x100fe20008000846 */
[--C-:B------:R-:W-:Y:S01]  /*41a0*/  FFMA R38, R38, UR40, -R70.reuse ;  /* 0x0000002826267c23 */ /* 0x100fe20008000846 */
[----:B------:R-:W-:Y:S01]  /*41b0*/  FADD R18, R90, R17 ;  /* 0x000000115a127221 */ /* 0x000fe20000000000 */
[----:B------:R0:W2:Y:S01]  /*41c0*/  LDG.E.U16 R95, desc[UR28][R20.64] ;  /* 0x0000001c145f7981 */ /* 0x0000a2000c1e1500 */
[----:B------:R-:W3:Y:S01]  /*41d0*/  MUFU.EX2 R12, R12 ;  /* 0x0000000c000c7308 */ /* 0x000ee20000000800 */
[----:B------:R-:W-:Y:S01]  /*41e0*/  FFMA R32, R32, UR40, -R70 ;  /* 0x0000002820207c23 */ /* 0x000fe20008000846 */
[----:B------:R-:W-:Y:S01]  /*41f0*/  FADD R99, R15, R18 ;  /* 0x000000120f637221 */ /* 0x000fe20000000000 */
[--C-:B------:R-:W-:Y:S01]  /*4200*/  FFMA R39, R39, UR40, -R70.reuse ;  /* 0x0000002827277c23 */ /* 0x100fe20008000846 */
[----:B------:R-:W-:Y:S01]  /*4210*/  FMUL R22, R22, 1.4426950216293334961 ;  /* 0x3fb8aa3b16167820 */ /* 0x000fe20000400000 */
[----:B------:R-:W-:Y:S01]  /*4220*/  FFMA R33, R33, UR40, -R70 ;  /* 0x0000002821217c23 */ /* 0x000fe20008000846 */
[----:B------:R-:W-:Y:S01]  /*4230*/  FADD R99, R16, R99 ;  /* 0x0000006310637221 */ /* 0x000fe20000000000 */
[----:B------:R-:W-:-:S04]  /*4240*/  IMAD.WIDE R16, R3, 0x2, R82 ;  /* 0x0000000203107825 */ /* 0x000fc800078e0252 */
[----:B------:R-:W-:Y:S01]  /*4250*/  FMUL R15, R26, 1.4426950216293334961 ;  /* 0x3fb8aa3b1a0f7820 */ /* 0x000fe20000400000 */
[----:B------:R-:W4:Y:S01]  /*4260*/  MUFU.EX2 R13, R13 ;  /* 0x0000000d000d7308 */ /* 0x000f220000000800 */
[----:B------:R-:W-:Y:S01]  /*4270*/  FFMA R40, R40, UR40, -R70 ;  /* 0x0000002828287c23 */ /* 0x000fe20008000846 */
[----:B------:R-:W-:Y:S01]  /*4280*/  FMUL R23, R23, 1.4426950216293334961 ;  /* 0x3fb8aa3b17177820 */ /* 0x000fe20000400000 */
[----:B------:R5:W2:Y:S01]  /*4290*/  LDG.E.U16 R93, desc[UR28][R16.64] ;  /* 0x0000001c105d7981 */ /* 0x000aa2000c1e1500 */
[----:B------:R-:W-:-:S04]  /*42a0*/  IMAD.WIDE R18, R3, 0x2, R88 ;  /* 0x0000000203127825 */ /* 0x000fc800078e0258 */
[----:B0-----:R-:W-:Y:S01]  /*42b0*/  FMUL R20, R31, 1.4426950216293334961 ;  /* 0x3fb8aa3b1f147820 */ /* 0x001fe20000400000 */
[----:B------:R-:W0:Y:S01]  /*42c0*/  MUFU.EX2 R14, R14 ;  /* 0x0000000e000e7308 */ /* 0x000e220000000800 */
[----:B------:R-:W2:Y:S01]  /*42d0*/  LDG.E.U16 R90, desc[UR28][R18.64] ;  /* 0x0000001c125a7981 */ /* 0x000ea2000c1e1500 */
[----:B-----5:R-:W-:Y:S01]  /*42e0*/  FFMA R16, R27, UR40, -R70 ;  /* 0x000000281b107c23 */ /* 0x020fe20008000846 */
[----:B------:R-:W-:-:S04]  /*42f0*/  IMAD.WIDE R26, R3, 0x2, R84 ;  /* 0x00000002031a7825 */ /* 0x000fc800078e0254 */
[----:B------:R-:W-:Y:S01]  /*4300*/  FMUL R21, R32, 1.4426950216293334961 ;  /* 0x3fb8aa3b20157820 */ /* 0x000fe20000400000 */
[----:B------:R-:W-:Y:S01]  /*4310*/  FFMA R34, R34, UR40, -R70 ;  /* 0x0000002822227c23 */ /* 0x000fe20008000846 */
[----:B------:R-:W5:Y:S01]  /*4320*/  MUFU.EX2 R22, R22 ;  /* 0x0000001600167308 */ /* 0x000f620000000800 */
[----:B------:R0:W2:Y:S01]  /*4330*/  LDG.E.U16 R92, desc[UR28][R26.64] ;  /* 0x0000001c1a5c7981 */ /* 0x0000a2000c1e1500 */
[----:B------:R-:W-:Y:S01]  /*4340*/  FMUL R31, R38, 1.4426950216293334961 ;  /* 0x3fb8aa3b261f7820 */ /* 0x000fe20000400000 */
[----:B------:R-:W-:Y:S01]  /*4350*/  FADD R38, R10, R99 ;  /* 0x000000630a267221 */ /* 0x000fe20000000000 */
[----:B------:R-:W-:-:S03]  /*4360*/  FMUL R32, R39, 1.4426950216293334961 ;  /* 0x3fb8aa3b27207820 */ /* 0x000fc60000400000 */
[----:B-1----:R-:W-:Y:S01]  /*4370*/  FADD R39, R11, R38 ;  /* 0x000000260b277221 */ /* 0x002fe20000000000 */
[--C-:B------:R-:W-:Y:S01]  /*4380*/  FFMA R41, R41, UR40, -R70.reuse ;  /* 0x0000002829297c23 */ /* 0x100fe20008000846 */
[----:B------:R-:W-:Y:S01]  /*4390*/  FFMA R25, R25, UR40, -R70 ;  /* 0x0000002819197c23 */ /* 0x000fe20008000846 */
[----:B------:R-:W-:Y:S01]  /*43a0*/  FMUL R24, R24, 1.4426950216293334961 ;  /* 0x3fb8aa3b18187820 */ /* 0x000fe20000400000 */
[----:B0-----:R-:W-:Y:S01]  /*43b0*/  FMUL R26, R33, 1.4426950216293334961 ;  /* 0x3fb8aa3b211a7820 */ /* 0x001fe20000400000 */
[----:B------:R-:W-:Y:S01]  /*43c0*/  FMUL R33, R40, 1.4426950216293334961 ;  /* 0x3fb8aa3b28217820 */ /* 0x000fe20000400000 */
[----:B---3--:R-:W-:Y:S01]  /*43d0*/  FADD R40, R12, R39 ;  /* 0x000000270c287221 */ /* 0x008fe20000000000 */
[----:B------:R-:W-:Y:S01]  /*43e0*/  FMUL R27, R34, 1.4426950216293334961 ;  /* 0x3fb8aa3b221b7820 */ /* 0x000fe20000400000 */
[----:B------:R-:W0:Y:S01]  /*43f0*/  MUFU.EX2 R23, R23 ;  /* 0x0000001700177308 */ /* 0x000e220000000800 */
[----:B------:R-:W-:Y:S01]  /*4400*/  FMUL R34, R41, 1.4426950216293334961 ;  /* 0x3fb8aa3b29227820 */ /* 0x000fe20000400000 */
[----:B----4-:R-:W-:Y:S01]  /*4410*/  FADD R41, R13, R40 ;  /* 0x000000280d297221 */ /* 0x010fe20000000000 */
[----:B------:R-:W-:Y:S01]  /*4420*/  FMUL R25, R25, 1.4426950216293334961 ;  /* 0x3fb8aa3b19197820 */ /* 0x000fe20000400000 */
[----:B------:R-:W-:-:S02]  /*4430*/  F2FP.BF16.F32.PACK_AB R10, R11, R10 ;  /* 0x0000000a0b0a723e */ /* 0x000fc400000010ff */
[----:B------:R-:W-:Y:S01]  /*4440*/  F2FP.BF16.F32.PACK_AB R11, R13, R12 ;  /* 0x0000000c0d0b723e */ /* 0x000fe200000010ff */
[----:B------:R-:W-:Y:S01]  /*4450*/  FADD R12, R14, R41 ;  /* 0x000000290e0c7221 */ /* 0x000fe20000000000 */
[----:B------:R-:W1:Y:S01]  /*4460*/  MUFU.EX2 R24, R24 ;  /* 0x0000001800187308 */ /* 0x000e620000000800 */
[----:B------:R-:W-:Y:S01]  /*4470*/  FMUL R16, R16, 1.4426950216293334961 ;  /* 0x3fb8aa3b10107820 */ /* 0x000fe20000400000 */
[----:B------:R-:W-:Y:S01]  /*4480*/  FFMA R28, R28, UR40, -R70 ;  /* 0x000000281c1c7c23 */ /* 0x000fe20008000846 */
[----:B------:R-:W-:Y:S01]  /*4490*/  FADD R13, R97, R12 ;  /* 0x0000000c610d7221 */ /* 0x000fe20000000000 */
[--C-:B------:R-:W-:Y:S01]  /*44a0*/  FFMA R29, R29, UR40, -R70.reuse ;  /* 0x000000281d1d7c23 */ /* 0x100fe20008000846 */
[----:B------:R-:W-:-:S03]  /*44b0*/  FFMA R36, R36, UR40, -R70 ;  /* 0x0000002824247c23 */ /* 0x000fc60008000846 */
[----:B------:R-:W3:Y:S01]  /*44c0*/  MUFU.EX2 R25, R25 ;  /* 0x0000001900197308 */ /* 0x000ee20000000800 */
[----:B------:R-:W-:Y:S01]  /*44d0*/  FFMA R43, R43, UR40, -R70 ;  /* 0x000000282b2b7c23 */ /* 0x000fe20008000846 */
[----:B------:R-:W-:Y:S01]  /*44e0*/  F2FP.BF16.F32.PACK_AB R12, R97, R14 ;  /* 0x0000000e610c723e */ /* 0x000fe200000010ff */
[----:B-----5:R-:W-:Y:S01]  /*44f0*/  FADD R14, R22, R13 ;  /* 0x0000000d160e7221 */ /* 0x020fe20000000000 */
[----:B------:R-:W-:Y:S01]  /*4500*/  FMUL R17, R28, 1.4426950216293334961 ;  /* 0x3fb8aa3b1c117820 */ /* 0x000fe20000400000 */
[----:B------:R-:W-:-:S03]  /*4510*/  FMUL R18, R29, 1.4426950216293334961 ;  /* 0x3fb8aa3b1d127820 */ /* 0x000fc60000400000 */
[----:B------:R-:W4:Y:S01]  /*4520*/  MUFU.EX2 R15, R15 ;  /* 0x0000000f000f7308 */ /* 0x000f220000000800 */
[----:B------:R-:W-:Y:S01]  /*4530*/  FMUL R29, R36, 1.4426950216293334961 ;  /* 0x3fb8aa3b241d7820 */ /* 0x000fe20000400000 */
[----:B------:R-:W-:Y:S01]  /*4540*/  FMUL R36, R43, 1.4426950216293334961 ;  /* 0x3fb8aa3b2b247820 */ /* 0x000fe20000400000 */
[----:B0-----:R-:W-:Y:S01]  /*4550*/  FADD R43, R23, R14 ;  /* 0x0000000e172b7221 */ /* 0x001fe20000000000 */
[----:B------:R-:W-:-:S04]  /*4560*/  FFMA R30, R30, UR40, -R70 ;  /* 0x000000281e1e7c23 */ /* 0x000fc80008000846 */
[----:B------:R-:W0:Y:S01]  /*4570*/  MUFU.EX2 R16, R16 ;  /* 0x0000001000107308 */ /* 0x000e220000000800 */
[----:B-1----:R-:W-:Y:S01]  /*4580*/  FADD R14, R24, R43 ;  /* 0x0000002b180e7221 */ /* 0x002fe20000000000 */
[----:B------:R-:W-:Y:S01]  /*4590*/  FMUL R19, R30, 1.4426950216293334961 ;  /* 0x3fb8aa3b1e137820 */ /* 0x000fe20000400000 */
[----:B------:R-:W-:-:S05]  /*45a0*/  F2FP.BF16.F32.PACK_AB R13, R23, R22 ;  /* 0x00000016170d723e */ /* 0x000fca00000010ff */
[----:B------:R-:W1:Y:S01]  /*45b0*/  MUFU.EX2 R17, R17 ;  /* 0x0000001100117308 */ /* 0x000e620000000800 */
[----:B---3--:R-:W-:-:S07]  /*45c0*/  FADD R22, R25, R14 ;  /* 0x0000000e19167221 */ /* 0x008fce0000000000 */
[----:B------:R-:W3:Y:S01]  /*45d0*/  MUFU.EX2 R18, R18 ;  /* 0x0000001200127308 */ /* 0x000ee20000000800 */
[----:B----4-:R-:W-:-:S07]  /*45e0*/  FADD R23, R15, R22 ;  /* 0x000000160f177221 */ /* 0x010fce0000000000 */
[----:B------:R-:W4:Y:S01]  /*45f0*/  MUFU.EX2 R19, R19 ;  /* 0x0000001300137308 */ /* 0x000f220000000800 */
[----:B0-----:R-:W-:Y:S01]  /*4600*/  FADD R22, R16, R23 ;  /* 0x0000001710167221 */ /* 0x001fe20000000000 */
[----:B------:R-:W-:-:S06]  /*4610*/  FFMA R35, R35, UR40, -R70 ;  /* 0x0000002823237c23 */ /* 0x000fcc0008000846 */
[----:B------:R-:W0:Y:S01]  /*4620*/  MUFU.EX2 R20, R20 ;  /* 0x0000001400147308 */ /* 0x000e220000000800 */
[----:B-1----:R-:W-:Y:S01]  /*4630*/  FADD R23, R17, R22 ;  /* 0x0000001611177221 */ /* 0x002fe20000000000 */
[----:B------:R-:W-:-:S06]  /*4640*/  FMUL R28, R35, 1.4426950216293334961 ;  /* 0x3fb8aa3b231c7820 */ /* 0x000fcc0000400000 */
[----:B------:R-:W1:Y:S01]  /*4650*/  MUFU.EX2 R21, R21 ;  /* 0x0000001500157308 */ /* 0x000e620000000800 */
[----:B---3--:R-:W-:Y:S01]  /*4660*/  FADD R22, R18, R23 ;  /* 0x0000001712167221 */ /* 0x008fe20000000000 */
[----:B------:R-:W-:-:S06]  /*4670*/  FFMA R37, R37, UR40, -R70 ;  /* 0x0000002825257c23 */ /* 0x000fcc0008000846 */
[----:B------:R-:W3:Y:S01]  /*4680*/  MUFU.EX2 R26, R26 ;  /* 0x0000001a001a7308 */ /* 0x000ee20000000800 */
[----:B----4-:R-:W-:Y:S01]  /*4690*/  FADD R23, R19, R22 ;  /* 0x0000001613177221 */ /* 0x010fe20000000000 */
[----:B------:R-:W-:-:S06]  /*46a0*/  FMUL R30, R37, 1.4426950216293334961 ;  /* 0x3fb8aa3b251e7820 */ /* 0x000fcc0000400000 */
[----:B------:R-:W4:Y:S01]  /*46b0*/  MUFU.EX2 R27, R27 ;  /* 0x0000001b001b7308 */ /* 0x000f220000000800 */
[----:B0-----:R-:W-:-:S07]  /*46c0*/  FADD R22, R20, R23 ;  /* 0x0000001714167221 */ /* 0x001fce0000000000 */
[----:B------:R-:W0:Y:S01]  /*46d0*/  MUFU.EX2 R28, R28 ;  /* 0x0000001c001c7308 */ /* 0x000e220000000800 */
[----:B-1----:R-:W-:-:S07]  /*46e0*/  FADD R23, R21, R22 ;  /* 0x0000001615177221 */ /* 0x002fce0000000000 */
[----:B------:R-:W1:Y:S01]  /*46f0*/  MUFU.EX2 R29, R29 ;  /* 0x0000001d001d7308 */ /* 0x000e620000000800 */
[----:B---3--:R-:W-:-:S07]  /*4700*/  FADD R22, R26, R23 ;  /* 0x000000171a167221 */ /* 0x008fce0000000000 */
[----:B------:R-:W3:Y:S01]  /*4710*/  MUFU.EX2 R30, R30 ;  /* 0x0000001e001e7308 */ /* 0x000ee20000000800 */
[----:B----4-:R-:W-:Y:S01]  /*4720*/  FADD R23, R27, R22 ;  /* 0x000000161b177221 */ /* 0x010fe20000000000 */
[----:B------:R-:W-:-:S06]  /*4730*/  FFMA R42, R42, UR40, -R70 ;  /* 0x000000282a2a7c23 */ /* 0x000fcc0008000846 */
[----:B------:R-:W4:Y:S01]  /*4740*/  MUFU.EX2 R31, R31 ;  /* 0x0000001f001f7308 */ /* 0x000f220000000800 */
[----:B0-----:R-:W-:Y:S01]  /*4750*/  FADD R22, R28, R23 ;  /* 0x000000171c167221 */ /* 0x001fe20000000000 */
[----:B------:R-:W-:-:S06]  /*4760*/  FMUL R35, R42, 1.4426950216293334961 ;  /* 0x3fb8aa3b2a237820 */ /* 0x000fcc0000400000 */
[----:B------:R-:W0:Y:S01]  /*4770*/  MUFU.EX2 R32, R32 ;  /* 0x0000002000207308 */ /* 0x000e220000000800 */
[----:B-1----:R-:W-:Y:S01]  /*4780*/  FADD R23, R29, R22 ;  /* 0x000000161d177221 */ /* 0x002fe20000000000 */
[----:B------:R-:W-:-:S06]  /*4790*/  FFMA R44, R44, UR40, -R70 ;  /* 0x000000282c2c7c23 */ /* 0x000fcc0008000846 */
[----:B------:R-:W1:Y:S01]  /*47a0*/  MUFU.EX2 R33, R33 ;  /* 0x0000002100217308 */ /* 0x000e620000000800 */
[----:B---3--:R-:W-:Y:S01]  /*47b0*/  FADD R22, R30, R23 ;  /* 0x000000171e167221 */ /* 0x008fe20000000000 */
[----:B------:R-:W-:-:S06]  /*47c0*/  FMUL R37, R44, 1.4426950216293334961 ;  /* 0x3fb8aa3b2c257820 */ /* 0x000fcc0000400000 */
[----:B------:R-:W3:Y:S01]  /*47d0*/  MUFU.EX2 R34, R34 ;  /* 0x0000002200227308 */ /* 0x000ee20000000800 */
[----:B----4-:R-:W-:Y:S01]  /*47e0*/  FADD R23, R31, R22 ;  /* 0x000000161f177221 */ /* 0x010fe20000000000 */
[----:B------:R-:W-:-:S06]  /*47f0*/  FFMA R45, R45, UR40, -R70 ;  /* 0x000000282d2d7c23 */ /* 0x000fcc0008000846 */
[----:B------:R-:W4:Y:S01]  /*4800*/  MUFU.EX2 R35, R35 ;  /* 0x0000002300237308 */ /* 0x000f220000000800 */
[----:B0-----:R-:W-:Y:S01]  /*4810*/  FADD R22, R32, R23 ;  /* 0x0000001720167221 */ /* 0x001fe20000000000 */
[----:B------:R-:W-:Y:S01]  /*4820*/  FMUL R38, R45, 1.4426950216293334961 ;  /* 0x3fb8aa3b2d267820 */ /* 0x000fe20000400000 */
[----:B------:R-:W-:-:S05]  /*4830*/  FFMA R46, R46, UR40, -R70 ;  /* 0x000000282e2e7c23 */ /* 0x000fca0008000846 */
[----:B------:R-:W0:Y:S01]  /*4840*/  MUFU.EX2 R36, R36 ;  /* 0x0000002400247308 */ /* 0x000e220000000800 */
[----:B-1----:R-:W-:Y:S01]  /*4850*/  FADD R23, R33, R22 ;  /* 0x0000001621177221 */ /* 0x002fe20000000000 */
[----:B------:R-:W-:Y:S01]  /*4860*/  FMUL R39, R46, 1.4426950216293334961 ;  /* 0x3fb8aa3b2e277820 */ /* 0x000fe20000400000 */
[----:B------:R-:W-:-:S05]  /*4870*/  FFMA R47, R47, UR40, -R70 ;  /* 0x000000282f2f7c23 */ /* 0x000fca0008000846 */
[----:B------:R-:W1:Y:S01]  /*4880*/  MUFU.EX2 R37, R37 ;  /* 0x0000002500257308 */ /* 0x000e620000000800 */
[----:B---3--:R-:W-:Y:S01]  /*4890*/  FADD R22, R34, R23 ;  /* 0x0000001722167221 */ /* 0x008fe20000000000 */
[----:B------:R-:W-:Y:S01]  /*48a0*/  FMUL R40, R47, 1.4426950216293334961 ;  /* 0x3fb8aa3b2f287820 */ /* 0x000fe20000400000 */
[----:B------:R-:W-:-:S05]  /*48b0*/  FFMA R48, R48, UR40, -R70 ;  /* 0x0000002830307c23 */ /* 0x000fca0008000846 */
[----:B------:R-:W3:Y:S01]  /*48c0*/  MUFU.EX2 R38, R38 ;  /* 0x0000002600267308 */ /* 0x000ee20000000800 */
[----:B----4-:R-:W-:Y:S01]  /*48d0*/  FADD R23, R35, R22 ;  /* 0x0000001623177221 */ /* 0x010fe20000000000 */
[----:B------:R-:W-:Y:S01]  /*48e0*/  FMUL R41, R48, 1.4426950216293334961 ;  /* 0x3fb8aa3b30297820 */ /* 0x000fe20000400000 */
[----:B------:R-:W-:-:S05]  /*48f0*/  FFMA R49, R49, UR40, -R70 ;  /* 0x0000002831317c23 */ /* 0x000fca0008000846 */
        /* <DEDUP_REMOVED lines=70> */
[----:B------:R-:W-:Y:S01]  /*4d60*/  FFMA R67, R67, UR40, -R70 ;  /* 0x0000002843437c23 */ /* 0x000fe20008000846 */
[----:B------:R-:W-:-:S05]  /*4d70*/  FMUL R66, R66, 1.4426950216293334961 ;  /* 0x3fb8aa3b42427820 */ /* 0x000fca0000400000 */
[----:B------:R-:W1:Y:S01]  /*4d80*/  MUFU.EX2 R57, R64 ;  /* 0x0000004000397308 */ /* 0x000e620000000800 */
[----:B---3--:R-:W-:Y:S01]  /*4d90*/  FADD R22, R54, R23 ;  /* 0x0000001736167221 */ /* 0x008fe20000000000 */
[----:B------:R-:W-:-:S06]  /*4da0*/  FMUL R67, R67, 1.4426950216293334961 ;  /* 0x3fb8aa3b43437820 */ /* 0x000fcc0000400000 */
[----:B------:R-:W3:Y:S01]  /*4db0*/  MUFU.EX2 R58, R65 ;  /* 0x00000041003a7308 */ /* 0x000ee20000000800 */
[----:B----4-:R-:W-:Y:S01]  /*4dc0*/  FADD R23, R55, R22 ;  /* 0x0000001637177221 */ /* 0x010fe20000000000 */
[----:B------:R-:W-:Y:S02]  /*4dd0*/  F2FP.BF16.F32.PACK_AB R15, R16, R15 ;  /* 0x0000000f100f723e */ /* 0x000fe400000010ff */
[----:B------:R-:W-:-:S04]  /*4de0*/  F2FP.BF16.F32.PACK_AB R16, R18, R17 ;  /* 0x000000111210723e */ /* 0x000fc800000010ff */
[----:B------:R-:W4:Y:S01]  /*4df0*/  MUFU.EX2 R59, R66 ;  /* 0x00000042003b7308 */ /* 0x000f220000000800 */
[----:B------:R-:W-:Y:S01]  /*4e00*/  F2FP.BF16.F32.PACK_AB R18, R26, R21 ;  /* 0x000000151a12723e */ /* 0x000fe200000010ff */
[----:B0-----:R-:W-:Y:S01]  /*4e10*/  FADD R26, R56, R23 ;  /* 0x00000017381a7221 */ /* 0x001fe20000000000 */
[----:B------:R-:W-:-:S05]  /*4e20*/  F2FP.BF16.F32.PACK_AB R17, R20, R19 ;  /* 0x000000131411723e */ /* 0x000fca00000010ff */
[----:B------:R-:W0:Y:S01]  /*4e30*/  MUFU.EX2 R60, R67 ;  /* 0x00000043003c7308 */ /* 0x000e220000000800 */
[----:B------:R-:W-:Y:S01]  /*4e40*/  F2FP.BF16.F32.PACK_AB R20, R30, R29 ;  /* 0x0000001d1e14723e */ /* 0x000fe200000010ff */
[----:B-1----:R-:W-:Y:S01]  /*4e50*/  FADD R29, R57, R26 ;  /* 0x0000001a391d7221 */ /* 0x002fe20000000000 */
[----:B------:R-:W-:-:S03]  /*4e60*/  F2FP.BF16.F32.PACK_AB R21, R32, R31 ;  /* 0x0000001f2015723e */ /* 0x000fc600000010ff */
[----:B---3--:R-:W-:Y:S01]  /*4e70*/  FADD R32, R58, R29 ;  /* 0x0000001d3a207221 */ /* 0x008fe20000000000 */
[----:B------:R-:W-:-:S03]  /*4e80*/  F2FP.BF16.F32.PACK_AB R23, R36, R35 ;  /* 0x000000232417723e */ /* 0x000fc600000010ff */
[----:B----4-:R-:W-:Y:S01]  /*4e90*/  FADD R35, R59, R32 ;  /* 0x000000203b237221 */ /* 0x010fe20000000000 */
[----:B------:R-:W-:Y:S02]  /*4ea0*/  F2FP.BF16.F32.PACK_AB R32, R54, R53 ;  /* 0x000000353620723e */ /* 0x000fe400000010ff */
[----:B------:R-:W-:Y:S02]  /*4eb0*/  F2FP.BF16.F32.PACK_AB R14, R25, R24 ;  /* 0x00000018190e723e */ /* 0x000fe400000010ff */
[----:B------:R-:W-:Y:S02]  /*4ec0*/  F2FP.BF16.F32.PACK_AB R19, R28, R27 ;  /* 0x0000001b1c13723e */ /* 0x000fe400000010ff */
[----:B------:R-:W-:Y:S01]  /*4ed0*/  F2FP.BF16.F32.PACK_AB R22, R34, R33 ;  /* 0x000000212216723e */ /* 0x000fe200000010ff */
[----:B0-----:R-:W-:Y:S01]  /*4ee0*/  FADD R53, R60, R35 ;  /* 0x000000233c357221 */ /* 0x001fe20000000000 */
        /* <DEDUP_REMOVED lines=10> */
[----:B------:R-:W-:Y:S01]  /*4f90*/  F2FP.BF16.F32.PACK_AB R35, R60, R59 ;  /* 0x0000003b3c23723e */ /* 0x000fe200000010ff */
[----:B--2---:R0:W-:Y:S01]  /*4fa0*/  STS.U16 [R68+UR11+0x3000], R93 ;  /* 0x0030005d44007988 */ /* 0x0041e2000800040b */
[----:B------:R-:W-:-:S03]  /*4fb0*/  FADD R52, -R70, R91 ;  /* 0x0000005b46347221 */ /* 0x000fc60000000100 */
[----:B------:R0:W-:Y:S01]  /*4fc0*/  STS.U16 [R68+UR11+0x3400], R95 ;  /* 0x0034005f44007988 */ /* 0x0001e2000800040b */
[----:B------:R-:W-:Y:S03]  /*4fd0*/  STTM.x32 tmem[UR20], R4 ;  /* 0x00000004000079ed */ /* 0x000fe600082c0014 */
[----:B------:R0:W-:Y:S04]  /*4fe0*/  STS.U16 [R69+UR11+0x3200], R90 ;  /* 0x0032005a45007988 */ /* 0x0001e8000800040b */
[----:B------:R0:W-:Y:S01]  /*4ff0*/  STS.U16 [R69+UR11+0x3600], R92 ;  /* 0x0036005c45007988 */ /* 0x0001e2000800040b */
[----:B------:R-:W-:Y:S01]  /*5000*/  FMUL R52, R52, 1.4426950216293334961 ;  /* 0x3fb8aa3b34347820 */ /* 0x000fe20000400000 */
[----:B------:R-:W1:Y:S02]  /*5010*/  FENCE.VIEW.ASYNC.T ;  /* 0x00000000000073c6 */ /* 0x000e640000000200 */
[----:B-1----:R-:W-:Y:S06]  /*5020*/  BAR.SYNC.DEFER_BLOCKING 0x0 ;  /* 0x0000000000007b1d */ /* 0x002fec0000010000 */
[----:B------:R-:W1:Y:S01]  /*5030*/  LDTM.x16 R36, tmem[UR13] ;  /* 0x0000000d002479ee */ /* 0x000e620008240000 */
[----:B------:R-:W1:Y:S01]  /*5040*/  MUFU.EX2 R52, R52 ;  /* 0x0000003400347308 */ /* 0x000e620000000800 */
[----:B------:R-:W-:Y:S01]  /*5050*/  NOP ;  /* 0x0000000000007918 */ /* 0x000fe20000000000 */
[C---:B-1----:R-:W-:Y:S01]  /*5060*/  FMUL R4, R52.reuse, R36 ;  /* 0x0000002434047220 */ /* 0x042fe20000400000 */
        /* <DEDUP_REMOVED lines=15> */
[----:B------:R0:W-:Y:S01]  /*5160*/  STTM.x16 tmem[UR13], R4 ;  /* 0x00000004000079ed */ /* 0x0001e2000824000d */
[----:B------:R-:W1:Y:S02]  /*5170*/  FENCE.VIEW.ASYNC.T ;  /* 0x00000000000073c6 */ /* 0x000e640000000200 */
[----:B-1----:R-:W-:Y:S06]  /*5180*/  BAR.SYNC.DEFER_BLOCKING 0x0 ;  /* 0x0000000000007b1d */ /* 0x002fec0000010000 */
[----:B------:R1:W-:Y:S06]  /*5190*/  MEMBAR.ALL.CTA ;  /* 0x0000000000007992 */ /* 0x0003ec0000008000 */
[----:B-1----:R-:W1:Y:S01]  /*51a0*/  FENCE.VIEW.ASYNC.S ;  /* 0x00000000000073c6 */ /* 0x002e620000000000 */
[----:B------:R-:W-:Y:S01]  /*51b0*/  ULEA UR15, UR25, UR11, 0x3 ;  /* 0x0000000b190f7291 */ /* 0x000fe2000f8e18ff */
[----:B------:R-:W-:-:S03]  /*51c0*/  UMOV UR7, UR4 ;  /* 0x0000000400077c82 */ /* 0x000fc60008000000 */
[----:B------:R-:W-:Y:S01]  /*51d0*/  UIADD3 UR15, UPT, UPT, UR15, 0x3800, URZ ;  /* 0x000038000f0f7890 */ /* 0x000fe2000fffe0ff */
[----:B-1----:R-:W-:Y:S06]  /*51e0*/  BAR.SYNC.DEFER_BLOCKING 0x0 ;  /* 0x0000000000007b1d */ /* 0x002fec0000010000 */
[----:B------:R-:W-:Y:S05]  /*51f0*/  BRA.U UP1, `(.L_x_16) ;  /* 0x0000000101a07547 */ /* 0x000fea000b800000 */
[----:B------:R-:W-:Y:S02]  /*5200*/  UIADD3 UR27, UPT, UPT, UR12, 0xa8, URZ ;  /* 0x000000a80c1b7890 */ /* 0x000fe4000fffe0ff */
[----:B------:R-:W-:Y:S02]  /*5210*/  UIADD3 UR41, UPT, UPT, UR12, 0xb0, URZ ;  /* 0x000000b00c297890 */ /* 0x000fe4000fffe0ff */
[----:B------:R-:W-:Y:S02]  /*5220*/  UIADD3 UR54, UPT, UPT, UR12, 0xb8, URZ ;  /* 0x000000b80c367890 */ /* 0x000fe4000fffe0ff */
[----:B------:R-:W-:Y:S02]  /*5230*/  UIADD3 UR55, UPT, UPT, UR12, 0x10, URZ ;  /* 0x000000100c377890 */ /* 0x000fe4000fffe0ff */
[----:B------:R-:W-:Y:S02]  /*5240*/  UIADD3 UR56, UPT, UPT, UR12, 0xc0, URZ ;  /* 0x000000c00c387890 */ /* 0x000fe4000fffe0ff */
[----:B------:R-:W-:-:S02]  /*5250*/  UIADD3 UR57, UPT, UPT, UR12, 0x10, URZ ;  /* 0x000000100c397890 */ /* 0x000fc4000fffe0ff */
[----:B------:R-:W-:Y:S02]  /*5260*/  UIADD3 UR58, UPT, UPT, UR12, 0xc8, URZ ;  /* 0x000000c80c3a7890 */ /* 0x000fe4000fffe0ff */
[----:B------:R-:W-:Y:S02]  /*5270*/  UIADD3 UR59, UPT, UPT, UR12, 0x10, URZ ;  /* 0x000000100c3b7890 */ /* 0x000fe4000fffe0ff */
[----:B------:R-:W-:Y:S01]  /*5280*/  UIADD3 UR60, UPT, UPT, UR12, 0xd0, URZ ;  /* 0x000000d00c3c7890 */ /* 0x000fe2000fffe0ff */
[----:B------:R-:W-:Y:S01]  /*5290*/  UMOV UR8, 0x0 ;  /* 0x0000000000087882 */ /* 0x000fe20000000000 */
[----:B------:R-:W-:Y:S01]  /*52a0*/  UMOV UR9, 0x8040490 ;  /* 0x0804049000097882 */ /* 0x000fe20000000000 */
[----:B------:R-:W-:Y:S02]  /*52b0*/  UIADD3 UR61, UPT, UPT, UR12, 0x10, URZ ;  /* 0x000000100c3d7890 */ /* 0x000fe4000fffe0ff */
[----:B------:R1:W-:Y:S01]  /*52c0*/  UTCHMMA tmem[UR17], gdesc[UR18], tmem[UR12], tmem[UR8], idesc[UR9], UPT ;  /* 0x00ff0812110079ea */ /* 0x0003e2000b80000c */
[----:B------:R-:W-:Y:S01]  /*52d0*/  UIADD3 UR62, UPT, UPT, UR12, 0xd8, URZ ;  /* 0x000000d80c3e7890 */ /* 0x000fe2000fffe0ff */
[----:B------:R-:W-:Y:S01]  /*52e0*/  UMOV UR30, 0x0 ;  /* 0x00000000001e7882 */ /* 0x000fe20000000000 */
        /* <DEDUP_REMOVED lines=25> */
.L_x_16:
[----:B------:R-:W-:Y:S01]  /*5480*/  UIADD3 UR25, UPT, UPT, UR25, 0x1, URZ ;  /* 0x0000000119197890 */ /* 0x000fe2000fffe0ff */
[----:B------:R-:W-:Y:S01]  /*5490*/  FFMA R71, R52, R71, R53 ;  /* 0x0000004734477223 */ /* 0x000fe20000000035 */
[----:B------:R-:W-:Y:S01]  /*54a0*/  UIADD3 UR6, UPT, UPT, UR6, 0x40, URZ ;  /* 0x0000004006067890 */ /* 0x000fe2000fffe0ff */
[----:B------:R-:W-:Y:S01]  /*54b0*/  IADD3 R3, PT, PT, R3, UR24, RZ ;  /* 0x0000001803037c10 */ /* 0x000fe2000fffe0ff */
[----:B------:R-:W-:Y:S01]  /*54c0*/  UISETP.GT.AND UP2, UPT, UR25, 0x1, UPT ;  /* 0x000000011900788c */ /* 0x000fe2000bf44270 */
[----:B------:R-:W-:Y:S02]  /*54d0*/  IADD3 R72, PT, PT, R73, R72, RZ ;  /* 0x0000004849487210 */ /* 0x000fe40007ffe0ff */
[----:B0-----:R-:W-:Y:S01]  /*54e0*/  MOV R90, UR7 ;  /* 0x00000007005a7c02 */ /* 0x001fe20008000f00 */
[----:B-1----:R-:W-:Y:S01]  /*54f0*/  USEL UR4, URZ, 0x1, !UP2 ;  /* 0x00000001ff047887 */ /* 0x002fe2000d000000 */
[----:B------:R-:W-:Y:S01]  /*5500*/  MOV R91, R70 ;  /* 0x00000046005b7202 */ /* 0x000fe20000000f00 */
[----:B------:R-:W-:-:S02]  /*5510*/  USEL UR25, UR25, URZ, !UP2 ;  /* 0x000000ff19197287 */ /* 0x000fc4000d000000 */
[----:B------:R-:W-:Y:S02]  /*5520*/  UISETP.GE.AND UP2, UPT, UR6, UR21, UPT ;  /* 0x000000150600728c */ /* 0x000fe4000bf46270 */
[----:B------:R-:W-:-:S07]  /*5530*/  ULOP3.LUT UR4, UR7, UR4, URZ, 0x3c, !UPT ;  /* 0x0000000407047292 */ /* 0x000fce000f8e3cff */
[----:B------:R-:W-:Y:S05]  /*5540*/  BRA.U !UP2, `(.L_x_17) ;  /* 0xffffffdd0ac47547 */ /* 0x000fea000b83ffff */
.L_x_12:
[C---:B------:R-:W-:Y:S01]  /*5550*/  FMUL R2, R71.reuse, 8388608 ;  /* 0x4b00000047027820 */ /* 0x040fe20000400000 */
[C---:B------:R-:W-:Y:S01]  /*5560*/  FSETP.GEU.AND P5, PT, R71.reuse, 1.175494350822287508e-38, PT ;  /* 0x008000004700780b */ /* 0x040fe20003fae000 */
[----:B------:R-:W0:Y:S01]  /*5570*/  LDCU UR6, c[0x0][0x3f0] ;  /* 0x00007e00ff0677ac */ /* 0x000e220008000800 */
[----:B-1----:R-:W-:Y:S01]  /*5580*/  HFMA2 R5, -RZ, RZ, 1.443359375, -0.2030029296875 ;  /* 0x3dc6b27fff057431 */ /* 0x002fe200000001ff */
[C---:B------:R-:W-:Y:S02]  /*5590*/  FSETP.GEU.AND P2, PT, |R71|.reuse, 1.175494350822287508e-38, PT ;  /* 0x008000004700780b */ /* 0x040fe40003f4e200 */
[----:B------:R-:W-:Y:S01]  /*55a0*/  FSEL R26, R2, R71, !P5 ;  /* 0x00000047021a7208 */ /* 0x000fe20006800000 */
[----:B------:R-:W1:Y:S01]  /*55b0*/  LDCU.64 UR4, c[0x0][0x3e0] ;  /* 0x00007c00ff0477ac */ /* 0x000e620008000a00 */
[----:B------:R-:W-:Y:S02]  /*55c0*/  FSETP.GT.AND P3, PT, |R71|, 8.50705917302346158658e+37, PT ;  /* 0x7e8000004700780b */ /* 0x000fe40003f64200 */
[----:B------:R-:W-:-:S04]  /*55d0*/  IADD3 R2, PT, PT, R26, -0x3f3504f3, RZ ;  /* 0xc0cafb0d1a027810 */ /* 0x000fc80007ffe0ff */
[----:B------:R-:W-:-:S04]  /*55e0*/  LOP3.LUT R3, R2, 0xff800000, RZ, 0xc0, !PT ;  /* 0xff80000002037812 */ /* 0x000fc800078ec0ff */
[----:B------:R-:W-:Y:S01]  /*55f0*/  IADD3 R2, PT, PT, R26, -R3, RZ ;  /* 0x800000031a027210 */ /* 0x000fe20007ffe0ff */
[----:B0-----:R-:W-:-:S04]  /*5600*/  UISETP.GE.AND UP0, UPT, UR6, 0x1, UPT ;  /* 0x000000010600788c */ /* 0x001fc8000bf06270 */
[----:B------:R-:W-:-:S04]  /*5610*/  FADD R20, R2, -1 ;  /* 0xbf80000002147421 */ /* 0x000fc80000000000 */
[----:B------:R-:W-:-:S04]  /*5620*/  FFMA.FTZ R5, R20, R5, -0.16845393180847167969 ;  /* 0xbe2c7f3014057423 */ /* 0x000fc80000010005 */
[----:B------:R-:W-:-:S04]  /*5630*/  FFMA.FTZ R5, R20, R5, 0.1716887056827545166 ;  /* 0x3e2fcf2a14057423 */ /* 0x000fc80000010005 */
[----:B------:R-:W-:-:S04]  /*5640*/  FFMA.FTZ R5, R20, R5, -0.17900948226451873779 ;  /* 0xbe374e4314057423 */ /* 0x000fc80000010005 */
[----:B------:R-:W-:-:S04]  /*5650*/  FFMA.FTZ R5, R20, R5, 0.20512372255325317383 ;  /* 0x3e520bf414057423 */ /* 0x000fc80000010005 */
[----:B------:R-:W-:Y:S01]  /*5660*/  FFMA.FTZ R5, R20, R5, -0.24046532809734344482 ;  /* 0xbe763c8b14057423 */ /* 0x000fe20000010005 */
[----:B-1----:R-:W-:Y:S06]  /*5670*/  BRA.U !UP0, `(.L_x_18) ;  /* 0x0000000108107547 */ /* 0x002fec000b800000 */
[----:B------:R-:W-:-:S06]  /*5680*/  USHF.L.U32 UR7, UR7, 0x1f, URZ ;  /* 0x0000001f07077899 */ /* 0x000fcc00080006ff */
[----:B------:R-:W-:-:S04]  /*5690*/  MOV R2, UR7 ;  /* 0x0000000700027c02 */ /* 0x000fc80008000f00 */
[----:B------:R-:W0:Y:S02]  /*56a0*/  SYNCS.PHASECHK.TRANS64.TRYWAIT P4, [UR15], R2 ;  /* 0x00000002ff0075a7 */ /* 0x000e24000808110f */
[----:B0-----:R-:W-:Y:S05]  /*56b0*/  @!P4 BRA `(.L_x_19) ;  /* 0x0000000c0098c947 */ /* 0x001fea0003800000 */
.L_x_18:
[----:B------:R-:W-:Y:S01]  /*56c0*/  BAR.SYNC.DEFER_BLOCKING 0x0 ;  /* 0x0000000000007b1d */ /* 0x000fe20000010000 */
[----:B------:R-:W-:Y:S01]  /*56d0*/  FFMA.FTZ R5, R20, R5, 0.28857114911079406738 ;  /* 0x3e93bf9914057423 */ /* 0x000fe20000010005 */
[----:B------:R-:W-:Y:S01]  /*56e0*/  @P3 FMUL R71, R71, 0.25 ;  /* 0x3e80000047473820 */ /* 0x000fe20000400000 */
[----:B------:R-:W-:Y:S01]  /*56f0*/  ISETP.GE.U32.AND P6, PT, R26, 0x7f800000, PT ;  /* 0x7f8000001a00780c */ /* 0x000fe20003fc6070 */
[----:B------:R-:W-:Y:S01]  /*5700*/  UIMAD UR4, UR10, UR4, URZ ;  /* 0x000000040a0472a4 */ /* 0x000fe2000f8e02ff */
[----:B------:R-:W-:-:S03]  /*5710*/  FFMA.FTZ R21, R20, R5, -0.36067417263984680176 ;  /* 0xbeb8aa4914157423 */ /* 0x000fc60000010005 */
[----:B------:R-:W0:Y:S01]  /*5720*/  LDC.64 R24, c[0x0][0x398] ;  /* 0x0000e600ff187b82 */ /* 0x000e220000000a00 */
[----:B------:R-:W-:Y:S01]  /*5730*/  @!P2 FMUL R71, R71, 16777216 ;  /* 0x4b8000004747a820 */ /* 0x000fe20000400000 */
[----:B------:R-:W-:Y:S01]  /*5740*/  FSEL R2, RZ, -23, P5 ;  /* 0xc1b80000ff027808 */ /* 0x000fe20002800000 */
[----:B------:R-:W-:Y:S01]  /*5750*/  FFMA.FTZ R21, R20, R21, 0.48089820146560668945 ;  /* 0x3ef6384a14157423 */ /* 0x000fe20000010015 */
[----:B------:R-:W-:Y:S01]  /*5760*/  I2FP.F32.S32 R3, R3 ;  /* 0x0000000300037245 */ /* 0x000fe20000201400 */
[----:B------:R-:W1:Y:S01]  /*5770*/  MUFU.RCP R23, R71 ;  /* 0x0000004700177308 */ /* 0x000e620000001000 */
[----:B------:R-:W-:Y:S02]  /*5780*/  IMAD R22, R0, UR5, RZ ;  /* 0x0000000500167c24 */ /* 0x000fe4000f8e02ff */
[C---:B------:R-:W-:Y:S01]  /*5790*/  FFMA.FTZ R21, R20.reuse, R21, -0.72134751081466674805 ;  /* 0xbf38aa3b14157423 */ /* 0x040fe20000010015 */
[----:B------:R-:W2:Y:S01]  /*57a0*/  LDC R53, c[0x0][0x3e8] ;  /* 0x0000fa00ff357b82 */ /* 0x000ea20000000800 */
[----:B------:R-:W-:Y:S01]  /*57b0*/  USHF.L.U32 UR5, UR4, 0x1, URZ ;  /* 0x0000000104057899 */ /* 0x000fe200080006ff */
[----:B------:R-:W-:Y:S01]  /*57c0*/  FFMA.FTZ R2, R3, 1.1920928955078125e-07, R2 ;  /* 0x3400000003027823 */ /* 0x000fe20000010002 */
[----:B------:R-:W-:Y:S01]  /*57d0*/  FMUL R21, R20, R21 ;  /* 0x0000001514157220 */ /* 0x000fe20000400000 */
[C---:B------:R-:W-:Y:S01]  /*57e0*/  SHF.L.U32 R3, R22.reuse, 0x1, RZ ;  /* 0x0000000116037819 */ /* 0x040fe200000006ff */
[----:B------:R-:W-:-:S04]  /*57f0*/  IMAD.HI R22, R22, 0x2, RZ ;  /* 0x0000000216167827 */ /* 0x000fc800078e02ff */
[C---:B------:R-:W-:Y:S01]  /*5800*/  FMUL R21, R20.reuse, R21 ;  /* 0x0000001514157220 */ /* 0x040fe20000400000 */
[----:B------:R-:W3:Y:S02]  /*5810*/  @!P1 SYNCS.CCTL.IV [UR11+0x3800] ;  /* 0x00380000ff0099b1 */ /* 0x000ee4000800000b */
[----:B---3--:R-:W-:Y:S01]  /*5820*/  BAR.SYNC.DEFER_BLOCKING 0x0 ;  /* 0x0000000000007b1d */ /* 0x008fe20000010000 */
[----:B------:R-:W-:-:S04]  /*5830*/  FFMA.FTZ R21, R20, 1.4426950216293334961, R21 ;  /* 0x3fb8aa3b14157823 */ /* 0x000fc80000010015 */
[----:B------:R-:W-:Y:S01]  /*5840*/  FADD R21, R2, R21 ;  /* 0x0000001502157221 */ /* 0x000fe20000000000 */
[----:B0-----:R-:W-:Y:S01]  /*5850*/  IADD3 R2, P4, P5, R3, UR5, R24 ;  /* 0x0000000503027c10 */ /* 0x001fe2000fd9e018 */
[----:B------:R-:W-:Y:S01]  /*5860*/  UIMAD.WIDE UR4, UR4, 0x2, URZ ;  /* 0x00000002040478a5 */ /* 0x000fe2000f8e02ff */
[----:B------:R-:W0:Y:S01]  /*5870*/  LDTM.x16 R4, tmem[UR13] ;  /* 0x0000000d000479ee */ /* 0x000e220008240000 */
[----:B------:R-:W-:Y:S01]  /*5880*/  @P6 MOV R3, 0x7f800000 ;  /* 0x7f80000000036802 */ /* 0x000fe20000000f00 */
[----:B--2---:R-:W-:-:S04]  /*5890*/  IMAD R55, R53, 0x18, RZ ;  /* 0x0000001835377824 */ /* 0x004fc800078e02ff */
[C---:B------:R-:W-:Y:S01]  /*58a0*/  @P6 FFMA.FTZ R21, R26.reuse, R3, +INF ;  /* 0x7f8000001a156423 */ /* 0x040fe20000010003 */
[----:B------:R-:W-:Y:S01]  /*58b0*/  FSETP.NEU.AND P6, PT, R26, RZ, PT ;  /* 0x000000ff1a00720b */ /* 0x000fe20003fcd000 */
[C---:B------:R-:W-:Y:S01]  /*58c0*/  IMAD R27, R53.reuse, 0x14, RZ ;  /* 0x00000014351b7824 */ /* 0x040fe200078e02ff */
[----:B------:R-:W-:Y:S01]  /*58d0*/  IADD3.X R3, PT, PT, R22, UR5, R25, P4, P5 ;  /* 0x0000000516037c10 */ /* 0x000fe2000a7ea419 */
[----:B------:R-:W-:Y:S01]  /*58e0*/  IMAD R29, R53, 0x16, RZ ;  /* 0x00000016351d7824 */ /* 0x000fe200078e02ff */
[----:B------:R-:W-:Y:S01]  /*58f0*/  FSEL R21, R21, -INF , P6 ;  /* 0xff80000015157808 */ /* 0x000fe20003000000 */
[C---:B------:R-:W-:Y:S01]  /*5900*/  IMAD R59, R53.reuse, 0x1c, RZ ;  /* 0x0000001c353b7824 */ /* 0x040fe200078e02ff */
[----:B------:R-:W2:Y:S01]  /*5910*/  LDCU UR4, c[0x0][0x3ec] ;  /* 0x00007d80ff0477ac */ /* 0x000ea20008000800 */
[C---:B------:R-:W-:Y:S01]  /*5920*/  IMAD R31, R53.reuse, 0xe, RZ ;  /* 0x0000000e351f7824 */ /* 0x040fe200078e02ff */
[----:B------:R-:W-:Y:S01]  /*5930*/  SHF.L.U32 R25, R53, 0x2, RZ ;  /* 0x0000000235197819 */ /* 0x000fe200000006ff */
[----:B------:R-:W3:Y:S01]  /*5940*/  @!P1 SYNCS.CCTL.IV [UR11+0x3808] ;  /* 0x00380800ff0099b1 */ /* 0x000ee2000800000b */
[----:B------:R-:W-:Y:S01]  /*5950*/  FFMA R35, R21, 0.69314718246459960938, R70 ;  /* 0x3f31721815237823 */ /* 0x000fe20000000046 */
[C---:B------:R-:W-:Y:S01]  /*5960*/  IMAD R21, R53.reuse, 0xb, RZ ;  /* 0x0000000b35157824 */ /* 0x040fe200078e02ff */
[----:B------:R-:W-:Y:S01]  /*5970*/  NOP ;  /* 0x0000000000007918 */ /* 0x000fe20000000000 */
[C---:B------:R-:W-:Y:S01]  /*5980*/  IMAD R57, R53.reuse, 0x1a, RZ ;  /* 0x0000001a35397824 */ /* 0x040fe200078e02ff */
[C---:B------:R-:W-:Y:S01]  /*5990*/  SHF.L.U32 R33, R53.reuse, 0x3, RZ ;  /* 0x0000000335217819 */ /* 0x040fe200000006ff */
[C---:B------:R-:W-:Y:S01]  /*59a0*/  IMAD R61, R53.reuse, 0x1e, RZ ;  /* 0x0000001e353d7824 */ /* 0x040fe200078e02ff */
[----:B------:R-:W-:Y:S01]  /*59b0*/  LEA R39, R53, -R53, 0x4 ;  /* 0x8000003535277211 */ /* 0x000fe200078e20ff */
[----:B0-----:R-:W-:Y:S01]  /*59c0*/  @P3 FMUL R6, R6, 0.25 ;  /* 0x3e80000006063820 */ /* 0x001fe20000400000 */
[----:B------:R-:W-:Y:S01]  /*59d0*/  @P3 FMUL R7, R7, 0.25 ;  /* 0x3e80000007073820 */ /* 0x000fe20000400000 */
[----:B------:R-:W-:Y:S01]  /*59e0*/  @P3 FMUL R4, R4, 0.25 ;  /* 0x3e80000004043820 */ /* 0x000fe20000400000 */
[----:B------:R-:W-:Y:S01]  /*59f0*/  @P3 FMUL R5, R5, 0.25 ;  /* 0x3e80000005053820 */ /* 0x000fe20000400000 */
[----:B------:R-:W-:Y:S01]  /*5a00*/  @!P2 FMUL R6, R6, 16777216 ;  /* 0x4b8000000606a820 */ /* 0x000fe20000400000 */
[----:B------:R-:W-:Y:S01]  /*5a10*/  @!P2 FMUL R7, R7, 16777216 ;  /* 0x4b8000000707a820 */ /* 0x000fe20000400000 */
[----:B------:R-:W-:Y:S01]  /*5a20*/  @P3 FMUL R9, R9, 0.25 ;  /* 0x3e80000009093820 */ /* 0x000fe20000400000 */
[----:B------:R-:W-:Y:S01]  /*5a30*/  @P3 FMUL R19, R19, 0.25 ;  /* 0x3e80000013133820 */ /* 0x000fe20000400000 */
[C---:B-1----:R-:W-:Y:S01]  /*5a40*/  FMUL R6, R23.reuse, R6 ;  /* 0x0000000617067220 */ /* 0x042fe20000400000 */
[----:B------:R-:W-:Y:S01]  /*5a50*/  FMUL R7, R23, R7 ;  /* 0x0000000717077220 */ /* 0x000fe20000400000 */
[----:B------:R-:W-:Y:S01]  /*5a60*/  @P3 FMUL R8, R8, 0.25 ;  /* 0x3e80000008083820 */ /* 0x000fe20000400000 */
        /* <DEDUP_REMOVED lines=9> */
[----:B------:R-:W-:Y:S01]  /*5b00*/  @!P2 FMUL R4, R4, 16777216 ;  /* 0x4b8000000404a820 */ /* 0x000fe20000400000 */
[----:B------:R-:W-:Y:S01]  /*5b10*/  @!P2 FMUL R5, R5, 16777216 ;  /* 0x4b8000000505a820 */ /* 0x000fe20000400000 */
[----:B------:R-:W-:Y:S01]  /*5b20*/  @!P2 FMUL R9, R9, 16777216 ;  /* 0x4b8000000909a820 */ /* 0x000fe20000400000 */
[----:B------:R-:W-:Y:S01]  /*5b30*/  F2FP.BF16.F32.PACK_AB R48, R7, R6 ;  /* 0x000000060730723e */ /* 0x000fe200000010ff */
[----:B------:R-:W-:Y:S01]  /*5b40*/  @!P2 FMUL R19, R19, 16777216 ;  /* 0x4b8000001313a820 */ /* 0x000fe20000400000 */
[----:B------:R-:W-:-:S02]  /*5b50*/  IMAD R7, R53, 0xc, RZ ;  /* 0x0000000c35077824 */ /* 0x000fc400078e02ff */
[----:B------:R-:W-:Y:S01]  /*5b60*/  @!P2 FMUL R8, R8, 16777216 ;  /* 0x4b8000000808a820 */ /* 0x000fe20000400000 */
        /* <DEDUP_REMOVED lines=9> */
[C---:B------:R-:W-:Y:S01]  /*5c00*/  FMUL R4, R23.reuse, R4 ;  /* 0x0000000417047220 */ /* 0x040fe20000400000 */
[C---:B------:R-:W-:Y:S01]  /*5c10*/  FMUL R5, R23.reuse, R5 ;  /* 0x0000000517057220 */ /* 0x040fe20000400000 */
[----:B------:R-:W-:Y:S01]  /*5c20*/  FMUL R41, R23, R9 ;  /* 0x0000000917297220 */ /* 0x000fe20000400000 */
[----:B------:R-:W-:Y:S01]  /*5c30*/  IADD3 R6, P2, PT, R55, R2, RZ ;  /* 0x0000000237067210 */ /* 0x000fe20007f5e0ff */
[----:B------:R-:W-:Y:S01]  /*5c40*/  FMUL R51, R23, R19 ;  /* 0x0000001317337220 */ /* 0x000fe20000400000 */
[----:B------:R-:W-:-:S02]  /*5c50*/  IMAD R9, R53, 0x6, RZ ;  /* 0x0000000635097824 */ /* 0x000fc400078e02ff */
[----:B------:R-:W-:Y:S01]  /*5c60*/  FMUL R34, R23, R8 ;  /* 0x0000000817227220 */ /* 0x000fe20000400000 */
[----:B------:R-:W-:Y:S01]  /*5c70*/  IMAD R19, R53, 0xa, RZ ;  /* 0x0000000a35137824 */ /* 0x000fe200078e02ff */
[----:B------:R-:W-:Y:S01]  /*5c80*/  IADD3 R28, P6, PT, R7, R2, RZ ;  /* 0x00000002071c7210 */ /* 0x000fe20007fde0ff */
        /* <DEDUP_REMOVED lines=8> */
[----:B------:R-:W-:Y:S01]  /*5d10*/  FMUL R44, R23, R18 ;  /* 0x00000012172c7220 */ /* 0x000fe20000400000 */
[----:B------:R-:W-:Y:S01]  /*5d20*/  IADD3 R8, P5, PT, R27, R2, RZ ;  /* 0x000000021b087210 */ /* 0x000fe20007fbe0ff */
[----:B------:R-:W-:Y:S01]  /*5d30*/  IMAD R23, R53, 0x12, RZ ;  /* 0x0000001235177824 */ /* 0x000fe200078e02ff */
[----:B------:R-:W-:Y:S01]  /*5d40*/  LEA.HI.X.SX32 R7, R7, R3, 0x1, P2 ;  /* 0x0000000307077211 */ /* 0x000fe200010f0eff */
[----:B------:R-:W-:Y:S01]  /*5d50*/  IMAD R37, R53, 0xd, RZ ;  /* 0x0000000d35257824 */ /* 0x000fe200078e02ff */
[----:B------:R-:W-:Y:S01]  /*5d60*/  F2FP.BF16.F32.PACK_AB R46, R5, R4 ;  /* 0x00000004052e723e */ /* 0x000fe200000010ff */
[----:B--2---:R-:W-:Y:S01]  /*5d70*/  UIMAD UR4, UR10, UR4, URZ ;  /* 0x000000040a0472a4 */ /* 0x004fe2000f8e02ff */
[----:B------:R-:W-:-:S02]  /*5d80*/  IADD3 R14, P2, PT, R29, R2, RZ ;  /* 0x000000021d0e7210 */ /* 0x000fc40007f5e0ff */
[----:B------:R-:W-:Y:S01]  /*5d90*/  LEA R5, R53, R53, 0x1 ;  /* 0x0000003535057211 */ /* 0x000fe200078e08ff */
[----:B------:R0:W-:Y:S01]  /*5da0*/  STG.E.U16 desc[UR28][R2.64], R46 ;  /* 0x0000002e02007986 */ /* 0x0001e2000c10151c */
[CC--:B------:R-:W-:Y:S01]  /*5db0*/  IADD3 R22, P4, PT, R9.reuse, R2.reuse, RZ ;  /* 0x0000000209167210 */ /* 0x0c0fe20007f9e0ff */
[----:B------:R-:W-:Y:S01]  /*5dc0*/  USHF.L.U32 UR6, UR4, 0x2, URZ ;  /* 0x0000000204067899 */ /* 0x000fe200080006ff */
[-C--:B------:R-:W-:Y:S01]  /*5dd0*/  LEA.HI.X.SX32 R29, R9, R3.reuse, 0x1, P6 ;  /* 0x00000003091d7211 */ /* 0x080fe200030f0eff */
[----:B------:R-:W-:Y:S01]  /*5de0*/  UIMAD.WIDE UR4, UR4, 0x4, URZ ;  /* 0x00000004040478a5 */ /* 0x000fe2000f8e02ff */
[----:B------:R-:W-:Y:S02]  /*5df0*/  IADD3 R4, P1, PT, R59, R2, RZ ;  /* 0x000000023b047210 */ /* 0x000fe40007f3e0ff */
[----:B------:R-:W-:Y:S02]  /*5e00*/  LEA.HI.X.SX32 R9, R19, R3, 0x1, P5 ;  /* 0x0000000313097211 */ /* 0x000fe400028f0eff */
[----:B------:R-:W-:-:S02]  /*5e10*/  LEA R13, R53, -R53, 0x3 ;  /* 0x80000035350d7211 */ /* 0x000fc400078e18ff */
[----:B------:R-:W-:Y:S02]  /*5e20*/  SHF.L.U32 R17, R53, 0x1, RZ ;  /* 0x0000000135117819 */ /* 0x000fe400000006ff */
[-C--:B------:R-:W-:Y:S02]  /*5e30*/  IADD3 R30, P5, PT, R31, R2.reuse, RZ ;  /* 0x000000021f1e7210 */ /* 0x080fe40007fbe0ff */
[-C--:B------:R-:W-:Y:S02]  /*5e40*/  LEA R15, R53, R53.reuse, 0x3 ;  /* 0x00000035350f7211 */ /* 0x080fe400078e18ff */
[-C--:B------:R-:W-:Y:S02]  /*5e50*/  IADD3 R12, P3, PT, R23, R2.reuse, RZ ;  /* 0x00000002170c7210 */ /* 0x080fe40007f7e0ff */
[----:B------:R-:W-:Y:S02]  /*5e60*/  LEA R11, R53, R53, 0x2 ;  /* 0x00000035350b7211 */ /* 0x000fe400078e10ff */
[----:B------:R-:W-:-:S02]  /*5e70*/  IADD3 R26, P6, PT, R19, R2, RZ ;  /* 0x00000002131a7210 */ /* 0x000fc40007fde0ff */
[-C--:B------:R-:W-:Y:S02]  /*5e80*/  LEA.HI.X.SX32 R23, R5, R3.reuse, 0x1, P4 ;  /* 0x0000000305177211 */ /* 0x080fe400020f0eff */
[-C--:B------:R-:W-:Y:S02]  /*5e90*/  LEA.HI.X.SX32 R5, R31, R3.reuse, 0x1, P1 ;  /* 0x000000031f057211 */ /* 0x080fe400008f0eff */
[----:B------:R-:W-:Y:S02]  /*5ea0*/  IADD3 R18, P1, PT, R17, R2, RZ ;  /* 0x0000000211127210 */ /* 0x000fe40007f3e0ff */
[-C--:B------:R-:W-:Y:S02]  /*5eb0*/  LEA.HI.X.SX32 R31, R13, R3.reuse, 0x1, P5 ;  /* 0x000000030d1f7211 */ /* 0x080fe400028f0eff */
[-C--:B------:R-:W-:Y:S02]  /*5ec0*/  LEA.HI.X.SX32 R13, R15, R3.reuse, 0x1, P3 ;  /* 0x000000030f0d7211 */ /* 0x080fe400018f0eff */
[----:B------:R-:W-:-:S02]  /*5ed0*/  LEA.HI.X.SX32 R27, R11, R3, 0x1, P6 ;  /* 0x000000030b1b7211 */ /* 0x000fc400030f0eff */
[----:B------:R-:W-:Y:S02]  /*5ee0*/  LEA.HI.X.SX32 R15, R21, R3, 0x1, P2 ;  /* 0x00000003150f7211 */ /* 0x000fe400010f0eff */
[-C--:B------:R-:W-:Y:S02]  /*5ef0*/  IADD3 R10, P4, PT, R57, R2.reuse, RZ ;  /* 0x00000002390a7210 */ /* 0x080fe40007f9e0ff */
[-C--:B------:R-:W-:Y:S02]  /*5f00*/  IADD3 R16, P6, PT, R61, R2.reuse, RZ ;  /* 0x000000023d107210 */ /* 0x080fe40007fde0ff */
[CC--:B------:R-:W-:Y:S02]  /*5f10*/  LEA R20, P5, R53.reuse, R2.reuse, 0x2 ;  /* 0x0000000235147211 */ /* 0x0c0fe400078a10ff */
[CC--:B------:R-:W-:Y:S02]  /*5f20*/  LEA R24, P3, R53.reuse, R2.reuse, 0x3 ;  /* 0x0000000235187211 */ /* 0x0c0fe400078618ff */
[----:B------:R-:W-:-:S02]  /*5f30*/  LEA R32, P2, R53, R2, 0x4 ;  /* 0x0000000235207211 */ /* 0x000fc400078420ff */
[-C--:B------:R-:W-:Y:S02]  /*5f40*/  LEA.HI.X.SX32 R19, R53, R3.reuse, 0x1, P1 ;  /* 0x0000000335137211 */ /* 0x080fe400008f0eff */
[----:B0-----:R-:W-:Y:S02]  /*5f50*/  PRMT R2, R46, 0x7632, R2 ;  /* 0x000076322e027816 */ /* 0x001fe40000000002 */
[-C--:B------:R-:W-:Y:S02]  /*5f60*/  LEA.HI.X.SX32 R21, R17, R3.reuse, 0x1, P5 ;  /* 0x0000000311157211 */ /* 0x080fe400028f0eff */
[----:B------:R-:W-:Y:S01]  /*5f70*/  F2FP.BF16.F32.PACK_AB R34, R41, R34 ;  /* 0x000000222922723e */ /* 0x000fe200000010ff */
[----:B------:R0:W-:Y:S01]  /*5f80*/  STG.E.U16 desc[UR28][R18.64], R2 ;  /* 0x0000000212007986 */ /* 0x0001e2000c10151c */
[-C--:B------:R-:W-:Y:S02]  /*5f90*/  LEA.HI.X.SX32 R11, R37, R3.reuse, 0x1, P4 ;  /* 0x00000003250b7211 */ /* 0x080fe400020f0eff */
[-C--:B------:R-:W-:Y:S01]  /*5fa0*/  LEA.HI.X.SX32 R25, R25, R3.reuse, 0x1, P3 ;  /* 0x0000000319197211 */ /* 0x080fe200018f0eff */
[----:B------:R1:W-:Y:S01]  /*5fb0*/  STG.E.U16 desc[UR28][R20.64], R48 ;  /* 0x0000003014007986 */ /* 0x0003e2000c10151c */
[----:B------:R-:W-:-:S02]  /*5fc0*/  LEA.HI.X.SX32 R33, R33, R3, 0x1, P2 ;  /* 0x0000000321217211 */ /* 0x000fc400010f0eff */
[----:B------:R-:W-:Y:S02]  /*5fd0*/  LEA.HI.X.SX32 R17, R39, R3, 0x1, P6 ;  /* 0x0000000327117211 */ /* 0x000fe400030f0eff */
[----:B------:R-:W-:Y:S02]  /*5fe0*/  PRMT R3, R48, 0x7632, R3 ;  /* 0x0000763230037816 */ /* 0x000fe40000000003 */
[----:B------:R-:W-:Y:S01]  /*5ff0*/  F2FP.BF16.F32.PACK_AB R36, R43, R36 ;  /* 0x000000242b24723e */ /* 0x000fe200000010ff */
[----:B0-----:R-:W0:Y:S01]  /*6000*/  LDC.64 R18, c[0x0][0x3a0] ;  /* 0x0000e800ff127b82 */ /* 0x001e220000000a00 */
[----:B------:R-:W-:Y:S01]  /*6010*/  F2FP.BF16.F32.PACK_AB R38, R45, R38 ;  /* 0x000000262d26723e */ /* 0x000fe200000010ff */
[----:B------:R2:W-:Y:S01]  /*6020*/  STG.E.U16 desc[UR28][R22.64], R3 ;  /* 0x0000000316007986 */ /* 0x0005e2000c10151c */
[----:B------:R-:W-:Y:S02]  /*6030*/  PRMT R2, R36, 0x7632, R2 ;  /* 0x0000763224027816 */ /* 0x000fe40000000002 */
[----:B-1----:R-:W-:Y:S01]  /*6040*/  PRMT R21, R34, 0x7632, R21 ;  /* 0x0000763222157816 */ /* 0x002fe20000000015 */
[----:B------:R-:W-:Y:S01]  /*6050*/  STG.E.U16 desc[UR28][R24.64], R34 ;  /* 0x0000002218007986 */ /* 0x000fe2000c10151c */
[----:B------:R-:W-:-:S02]  /*6060*/  PRMT R20, R38, 0x7632, R20 ;  /* 0x0000763226147816 */ /* 0x000fc40000000014 */
[----:B------:R-:W-:Y:S01]  /*6070*/  F2FP.BF16.F32.PACK_AB R40, R47, R40 ;  /* 0x000000282f28723e */ /* 0x000fe200000010ff */
[----:B------:R-:W-:Y:S01]  /*6080*/  STG.E.U16 desc[UR28][R26.64], R21 ;  /* 0x000000151a007986 */ /* 0x000fe2000c10151c */
[----:B------:R-:W-:Y:S02]  /*6090*/  F2FP.BF16.F32.PACK_AB R42, R49, R42 ;  /* 0x0000002a312a723e */ /* 0x000fe400000010ff */
[----:B------:R-:W-:Y:S01]  /*60a0*/  F2FP.BF16.F32.PACK_AB R44, R51, R44 ;  /* 0x0000002c332c723e */ /* 0x000fe200000010ff */
[----:B------:R-:W-:Y:S01]  /*60b0*/  STG.E.U16 desc[UR28][R28.64], R36 ;  /* 0x000000241c007986 */ /* 0x000fe2000c10151c */
[C---:B--2---:R-:W-:Y:S01]  /*60c0*/  SHF.L.U32 R3, R0.reuse, 0x2, RZ ;  /* 0x0000000200037819 */ /* 0x044fe200000006ff */
[----:B------:R-:W-:Y:S02]  /*60d0*/  IMAD.HI R0, R0, 0x4, RZ ;  /* 0x0000000400007827 */ /* 0x000fe400078e02ff */
[----:B------:R0:W-:Y:S04]  /*60e0*/  STG.E.U16 desc[UR28][R30.64], R2 ;  /* 0x000000021e007986 */ /* 0x0001e8000c10151c */
[----:B------:R-:W-:Y:S04]  /*60f0*/  STG.E.U16 desc[UR28][R32.64], R38 ;  /* 0x0000002620007986 */ /* 0x000fe8000c10151c */
[----:B------:R1:W-:Y:S04]  /*6100*/  STG.E.U16 desc[UR28][R12.64], R20 ;  /* 0x000000140c007986 */ /* 0x0003e8000c10151c */
[----:B------:R2:W-:Y:S01]  /*6110*/  STG.E.U16 desc[UR28][R8.64], R40 ;  /* 0x0000002808007986 */ /* 0x0005e2000c10151c */
[----:B0-----:R-:W-:-:S04]  /*6120*/  IADD3 R2, P1, P2, R3, UR6, R18 ;  /* 0x0000000603027c10 */ /* 0x001fc8000fa3e012 */
[----:B------:R-:W-:Y:S02]  /*6130*/  IADD3.X R3, PT, PT, R0, UR5, R19, P1, P2 ;  /* 0x0000000500037c10 */ /* 0x000fe40008fe4413 */
[----:B-1----:R-:W-:Y:S02]  /*6140*/  PRMT R13, R40, 0x7632, R13 ;  /* 0x00007632280d7816 */ /* 0x002fe4000000000d */
[----:B--2---:R-:W-:-:S03]  /*6150*/  PRMT R8, R44, 0x7632, R8 ;  /* 0x000076322c087816 */ /* 0x004fc60000000008 */
[----:B------:R-:W-:Y:S04]  /*6160*/  STG.E.U16 desc[UR28][R14.64], R13 ;  /* 0x0000000d0e007986 */ /* 0x000fe8000c10151c */
[----:B------:R0:W-:Y:S02]  /*6170*/  STG.E.U16 desc[UR28][R6.64], R42 ;  /* 0x0000002a06007986 */ /* 0x0001e4000c10151c */
[----:B0-----:R-:W-:-:S05]  /*6180*/  PRMT R7, R42, 0x7632, R7 ;  /* 0x000076322a077816 */ /* 0x001fca0000000007 */
[----:B------:R0:W-:Y:S04]  /*6190*/  STG.E.U16 desc[UR28][R10.64], R7 ;  /* 0x000000070a007986 */ /* 0x0001e8000c10151c */
[----:B------:R0:W-:Y:S04]  /*61a0*/  STG.E.U16 desc[UR28][R4.64], R44 ;  /* 0x0000002c04007986 */ /* 0x0001e8000c10151c */
[----:B------:R0:W-:Y:S04]  /*61b0*/  STG.E.U16 desc[UR28][R16.64], R8 ;  /* 0x0000000810007986 */ /* 0x0001e8000c10151c */
[----:B------:R0:W-:Y:S01]  /*61c0*/  STG.E desc[UR28][R2.64], R35 ;  /* 0x0000002302007986 */ /* 0x0001e2000c10191c */
[----:B---3--:R-:W-:Y:S06]  /*61d0*/  BAR.SYNC.DEFER_BLOCKING 0x0 ;  /* 0x0000000000007b1d */ /* 0x008fec0000010000 */
[----:B------:R-:W-:Y:S05]  /*61e0*/  @P0 BRA `(.L_x_20) ;  /* 0x0000000000a00947 */ /* 0x000fea0003800000 */
[----:B------:R-:W1:Y:S01]  /*61f0*/  S2UR UR5, SR_CgaCtaId ;  /* 0x00000000000579c3 */ /* 0x000e620000008800 */
[----:B------:R-:W-:Y:S01]  /*6200*/  NOP ;  /* 0x0000000000007918 */ /* 0x000fe20000000000 */
[----:B------:R-:W-:Y:S01]  /*6210*/  UMOV UR4, 0x50 ;  /* 0x0000005000047882 */ /* 0x000fe20000000000 */
[----:B------:R-:W-:Y:S01]  /*6220*/  MOV R0, UR12 ;  /* 0x0000000c00007c02 */ /* 0x000fe20008000f00 */
[----:B0-----:R-:W-:Y:S01]  /*6230*/  HFMA2 R7, -RZ, RZ, 0, 5.9604644775390625e-08 ;  /* 0x00000001ff077431 */ /* 0x001fe200000001ff */
[----:B------:R-:W-:Y:S02]  /*6240*/  MOV R3, 0xff ;  /* 0x000000ff00037802 */ /* 0x000fe40000000f00 */
[----:B------:R-:W-:-:S04]  /*6250*/  LOP3.LUT R0, R0, 0xffff, RZ, 0xc0, !PT ;  /* 0x0000ffff00007812 */ /* 0x000fc800078ec0ff */
[----:B------:R-:W-:-:S04]  /*6260*/  SHF.R.U32.HI R0, RZ, 0x5, R0 ;  /* 0x00000005ff007819 */ /* 0x000fc80000011600 */
[----:B------:R-:W-:Y:S02]  /*6270*/  IADD3 R2, PT, PT, R0, 0x10, RZ ;  /* 0x0000001000027810 */ /* 0x000fe40007ffe0ff */
[----:B------:R-:W-:Y:S01]  /*6280*/  SHF.L.U32 R0, R3, R0, RZ ;  /* 0x0000000003007219 */ /* 0x000fe200000006ff */
[----:B-1----:R-:W-:Y:S01]  /*6290*/  ULEA UR6, UR5, UR4, 0x18 ;  /* 0x0000000405067291 */ /* 0x002fe2000f8ec0ff */
[----:B------:R-:W-:-:S04]  /*62a0*/  SHF.L.U32 R3, R7, R2, RZ ;  /* 0x0000000207037219 */ /* 0x000fc800000006ff */
[----:B------:R-:W-:-:S04]  /*62b0*/  LOP3.LUT R0, R3, R0, RZ, 0xfc, !PT ;  /* 0x0000000003007212 */ /* 0x000fc800078efcff */
[----:B------:R-:W0:Y:S01]  /*62c0*/  LDS R5, [UR6] ;  /* 0x00000006ff057984 */ /* 0x000e220008000800 */
[C---:B------:R-:W-:Y:S02]  /*62d0*/  LOP3.LUT R2, R0.reuse, 0xffff, RZ, 0xc0, !PT ;  /* 0x0000ffff00027812 */ /* 0x040fe400078ec0ff */
[----:B0-----:R-:W-:-:S04]  /*62e0*/  LOP3.LUT R3, R0, 0xffff, R5, 0x80, !PT ;  /* 0x0000ffff00037812 */ /* 0x001fc800078e8005 */
[----:B------:R-:W-:-:S13]  /*62f0*/  ISETP.NE.AND P0, PT, R3, R2, PT ;  /* 0x000000020300720c */ /* 0x000fda0003f05270 */
[----:B------:R-:W-:Y:S05]  /*6300*/  @P0 BRA `(.L_x_21) ;  /* 0x0000000000500947 */ /* 0x000fea0003800000 */
[----:B------:R-:W-:Y:S02]  /*6310*/  SHF.R.U32.HI R5, RZ, 0x10, R5 ;  /* 0x00000010ff057819 */ /* 0x000fe40000011605 */
[----:B------:R-:W-:-:S04]  /*6320*/  SHF.R.U32.HI R2, RZ, 0x10, R0 ;  /* 0x00000010ff027819 */ /* 0x000fc80000011600 */
[----:B------:R-:W-:-:S04]  /*6330*/  LOP3.LUT R5, R5, R2, RZ, 0xc0, !PT ;  /* 0x0000000205057212 */ /* 0x000fc800078ec0ff */
[----:B------:R-:W-:-:S13]  /*6340*/  ISETP.NE.AND P0, PT, R5, R2, PT ;  /* 0x000000020500720c */ /* 0x000fda0003f05270 */
[----:B------:R-:W-:Y:S05]  /*6350*/  @P0 BRA `(.L_x_22) ;  /* 0x0000000000300947 */ /* 0x000fea0003800000 */
[----:B------:R-:W-:Y:S01]  /*6360*/  R2UR UR4, R0 ;  /* 0x00000000000472ca */ /* 0x000fe200000e0000 */
[----:B------:R-:W-:Y:S01]  /*6370*/  VOTEU.ANY UR5, UPT, PT ;  /* 0x0000000000057886 */ /* 0x000fe200038e0100 */
[----:B------:R-:W0:Y:S01]  /*6380*/  S2R R0, SR_LANEID ;  /* 0x0000000000007919 */ /* 0x000e220000000000 */
[----:B------:R-:W-:-:S10]  /*6390*/  UFLO.U32 UR5, UR5 ;  /* 0x00000005000572bd */ /* 0x000fd400080e0000 */
[----:B------:R-:W-:-:S06]  /*63a0*/  ULOP3.LUT UR4, URZ, UR4, URZ, 0x33, !UPT ;  /* 0x00000004ff047292 */ /* 0x000fcc000f8e33ff */
[----:B------:R-:W-:-:S04]  /*63b0*/  MOV R2, UR4 ;  /* 0x0000000400027c02 */ /* 0x000fc80008000f00 */
[----:B------:R-:W1:Y:S02]  /*63c0*/  REDUX UR7, R2 ;  /* 0x00000000020773c4 */ /* 0x000e640000000000 */
[----:B------:R2:W-:Y:S01]  /*63d0*/  UTCATOMSWS.AND URZ, UR4 ;  /* 0x0000000400ff79e3 */ /* 0x0005e20008000000 */
[----:B0-----:R-:W-:Y:S02]  /*63e0*/  ISETP.EQ.U32.AND P0, PT, R0, UR5, PT ;  /* 0x0000000500007c0c */ /* 0x001fe4000bf02070 */
[----:B-1----:R-:W-:-:S11]  /*63f0*/  MOV R0, UR7 ;  /* 0x0000000700007c02 */ /* 0x002fd60008000f00 */
[----:B------:R2:W-:Y:S01]  /*6400*/  @P0 ATOMS.AND RZ, [UR6], R0 ;  /* 0x00000000ffff098c */ /* 0x0005e2000a800006 */
[----:B------:R-:W-:Y:S05]  /*6410*/  BRA `(.L_x_20) ;  /* 0x0000000000147947 */ /* 0x000fea0003800000 */
.L_x_22:
[----:B------:R-:W-:-:S07]  /*6420*/  MOV R2, 0x6440 ;  /* 0x0000644000027802 */ /* 0x000fce0000000f00 */
[----:B------:R-:W-:Y:S05]  /*6430*/  CALL.REL.NOINC `($__internal_0_$__cuda_sm10x_tcgen05_guardrail_trap_col_being_dealloced_not_returned_by_alloc) ;  /* 0x0000000000447944 */ /* 0x000fea0003c00000 */
[----:B------:R-:W-:Y:S05]  /*6440*/  BRA `(.L_x_20) ;  /* 0x0000000000087947 */ /* 0x000fea0003800000 */
.L_x_21:
[----:B------:R-:W-:-:S07]  /*6450*/  MOV R2, 0x6470 ;  /* 0x0000647000027802 */ /* 0x000fce0000000f00 */
[----:B------:R-:W-:Y:S05]  /*6460*/  CALL.REL.NOINC `($__internal_2_$__cuda_sm10x_tcgen05_guardrail_trap_unallocated_columns_being_dealloced) ;  /* 0x0000000000507944 */ /* 0x000fea0003c00000 */
.L_x_20:
[----:B------:R-:W-:Y:S01]  /*6470*/  NOP ;  /* 0x0000000000007918 */ /* 0x000fe20000000000 */
[----:B--2---:R-:W-:Y:S05]  /*6480*/  EXIT ;  /* 0x000000000000794d */ /* 0x004fea0003800000 */
.L_x_8:
[----:B------:R-:W1:Y:S02]  /*6490*/  SYNCS.PHASECHK.TRANS64.TRYWAIT P4, [UR11+0x2800], RZ ;  /* 0x002800ffff0075a7 */ /* 0x000e64000808110b */
[----:B-1----:R-:W-:Y:S05]  /*64a0*/  @!P4 BRA `(.L_x_8) ;  /* 0xfffffffc00f8c947 */ /* 0x002fea000383ffff */
[----:B------:R-:W-:Y:S05]  /*64b0*/  BRA `(.L_x_7) ;  /* 0xffffffac004c7947 */ /* 0x000fea000383ffff */
.L_x_14:
[----:B------:R-:W2:Y:S02]  /*64c0*/  SYNCS.PHASECHK.TRANS64.TRYWAIT P2, [UR11+0x3810], RZ ;  /* 0x003810ffff0075a7 */ /* 0x000ea4000804110b */
[----:B--2---:R-:W-:Y:S05]  /*64d0*/  @!P2 BRA `(.L_x_14) ;  /* 0xfffffffc00f8a947 */ /* 0x004fea000383ffff */
[----:B------:R-:W-:Y:S05]  /*64e0*/  BRA `(.L_x_23) ;  /* 0xffffffd000747947 */ /* 0x000fea000383ffff */
.L_x_15:
[----:B------:R-:W0:Y:S02]  /*64f0*/  SYNCS.PHASECHK.TRANS64.TRYWAIT P2, [UR15], R94 ;  /* 0x0000005eff0075a7 */ /* 0x000e24000804110f */
[----:B0-----:R-:W-:Y:S05]  /*6500*/  @!P2 BRA `(.L_x_15) ;  /* 0xfffffffc00f8a947 */ /* 0x001fea000383ffff */
[----:B------:R-:W-:Y:S05]  /*6510*/  BRA `(.L_x_24) ;  /* 0xffffffd800a47947 */ /* 0x000fea000383ffff */
.L_x_19:
[----:B------:R-:W0:Y:S02]  /*6520*/  SYNCS.PHASECHK.TRANS64.TRYWAIT P4, [UR15], R2 ;  /* 0x00000002ff0075a7 */ /* 0x000e24000808110f */
[----:B0-----:R-:W-:Y:S05]  /*6530*/  @!P4 BRA `(.L_x_19) ;  /* 0xfffffffc00f8c947 */ /* 0x001fea000383ffff */
[----:B------:R-:W-:Y:S05]  /*6540*/  BRA `(.L_x_18) ;  /* 0xfffffff0005c7947 */ /* 0x000fea000383ffff */
        .weak           $__internal_0_$__cuda_sm10x_tcgen05_guardrail_trap_col_being_dealloced_not_returned_by_alloc
        .type           $__internal_0_$__cuda_sm10x_tcgen05_guardrail_trap_col_being_dealloced_not_returned_by_alloc,@function
        .size           $__internal_0_$__cuda_sm10x_tcgen05_guardrail_trap_col_being_dealloced_not_returned_by_alloc,($__internal_1_$__cuda_sm10x_tcgen05_guardrail_trap_phase_invalid_during_alloc - $__internal_0_$__cuda_sm10x_tcgen05_guardrail_trap_col_being_dealloced_not_returned_by_alloc)
$__internal_0_$__cuda_sm10x_tcgen05_guardrail_trap_col_being_dealloced_not_returned_by_alloc:
[----:B------:R-:W-:Y:S05]  /*6550*/  BPT.TRAP 0x1 ;  /* 0x000000040000795c */ /* 0x000fea0000300000 */
[----:B------:R-:W-:-:S04]  /*6560*/  MOV R3, 0x0 ;  /* 0x0000000000037802 */ /* 0x000fc80000000f00 */
[----:B------:R-:W-:Y:S05]  /*6570*/  RET.REL.NODEC R2 `(attn_fwd) ;  /* 0xffffff9802a07950 */ /* 0x000fea0003c3ffff */
        .weak           $__internal_1_$__cuda_sm10x_tcgen05_guardrail_trap_phase_invalid_during_alloc
        .type           $__internal_1_$__cuda_sm10x_tcgen05_guardrail_trap_phase_invalid_during_alloc,@function
        .size           $__internal_1_$__cuda_sm10x_tcgen05_guardrail_trap_phase_invalid_during_alloc,($__internal_2_$__cuda_sm10x_tcgen05_guardrail_trap_unallocated_columns_being_dealloced - $__internal_1_$__cuda_sm10x_tcgen05_guardrail_trap_phase_invalid_during_alloc)
$__internal_1_$__cuda_sm10x_tcgen05_guardrail_trap_phase_invalid_during_alloc:
[----:B------:R-:W-:Y:S05]  /*6580*/  BPT.TRAP 0x1 ;  /* 0x000000040000795c */ /* 0x000fea0000300000 */
[----:B------:R-:W-:-:S04]  /*6590*/  HFMA2 R3, -RZ, RZ, 0, 0 ;  /* 0x00000000ff037431 */ /* 0x000fc800000001ff */
[----:B------:R-:W-:Y:S05]  /*65a0*/  RET.REL.NODEC R2 `(attn_fwd) ;  /* 0xffffff9802947950 */ /* 0x000fea0003c3ffff */
        .weak           $__internal_2_$__cuda_sm10x_tcgen05_guardrail_trap_unallocated_columns_being_dealloced
        .type           $__internal_2_$__cuda_sm10x_tcgen05_guardrail_trap_unallocated_columns_being_dealloced,@function
        .size           $__internal_2_$__cuda_sm10x_tcgen05_guardrail_trap_unallocated_columns_being_dealloced,(.L_x_28 - $__internal_2_$__cuda_sm10x_tcgen05_guardrail_trap_unallocated_columns_being_dealloced)
$__internal_2_$__cuda_sm10x_tcgen05_guardrail_trap_unallocated_columns_being_dealloced:
[----:B------:R-:W-:Y:S05]  /*65b0*/  BPT.TRAP 0x1 ;  /* 0x000000040000795c */ /* 0x000fea0000300000 */
[----:B------:R-:W-:-:S04]  /*65c0*/  MOV R3, 0x0 ;  /* 0x0000000000037802 */ /* 0x000fc80000000f00 */
[----:B------:R-:W-:Y:S05]  /*65d0*/  RET.REL.NODEC R2 `(attn_fwd) ;  /* 0xffffff9802887950 */ /* 0x000fea0003c3ffff */
.L_x_25:
[----:B------:R-:W-:-:S00]  /*65e0*/  BRA `(.L_x_25) ;  /* 0xfffffffc00fc7947 */ /* 0x000fc0000383ffff */
[----:B------:R-:W-:-:S00]  /*65f0*/  NOP ;  /* 0x0000000000007918 */ /* 0x000fc00000000000 */
        /* <DEDUP_REMOVED lines=8> */
.L_x_28:


//--------------------- .nv.global.init           --------------------------
	.section	.nv.global.init,"aw",@progbits
.nv.global.init:
	.type		_$_str,@object
	.size		_$_str,(.L_3 - _$_str)
_$_str:
        /*0000*/ 	.byte	0x5f, 0x5f, 0x43, 0x55, 0x44, 0x41, 0x5f, 0x46, 0x54, 0x5a, 0x00
.L_3:


//--------------------- .nv.shared.attn_fwd       --------------------------
	.section	.nv.shared.attn_fwd,"aw",@nobits
	.sectionflags	@""
	.align	16
	.zero		1024


//--------------------- .nv.shared.reserved.0     --------------------------
	.section	.nv.shared.reserved.0,"aw",@nobits
	.align	8
	.weak		__nv_reservedSMEM_offset_0_alias
	.size		__nv_reservedSMEM_offset_0_alias, 0, 64
	.other		__nv_reservedSMEM_offset_0_alias,@"STO_CUDA_RESERVED_SHARED STV_DEFAULT"
__nv_reservedSMEM_offset_0_alias:
	.zero		0
.nv.shared.reserved.0:
	.zero		64
	.weak		__nv_reservedSMEM_allocation_phase
	.type		__nv_reservedSMEM_allocation_phase,@object
	.size		__nv_reservedSMEM_allocation_phase,(.L_0 - __nv_reservedSMEM_allocation_phase)
__nv_reservedSMEM_allocation_phase:
	.zero		1
.L_0:
	.zero		7
	.weak		__nv_reservedSMEM_devtool_atexit_pc
	.type		__nv_reservedSMEM_devtool_atexit_pc,@object
	.size		__nv_reservedSMEM_devtool_atexit_pc,(__nv_reservedSMEM_allocation_mask - __nv_reservedSMEM_devtool_atexit_pc)
__nv_reservedSMEM_devtool_atexit_pc:
	.zero		8
	.weak		__nv_reservedSMEM_allocation_mask
	.type		__nv_reservedSMEM_allocation_mask,@object
	.size		__nv_reservedSMEM_allocation_mask,(.L_2 - __nv_reservedSMEM_allocation_mask)
__nv_reservedSMEM_allocation_mask:
	.zero		4
.L_2:


//--------------------- .nv.constant0.attn_fwd    --------------------------
	.section	.nv.constant0.attn_fwd,"a",@progbits
	.sectionflags	@""
	.align	4
.nv.constant0.attn_fwd:
	.zero		1032


//--------------------- SYMBOLS --------------------------

	.type		.nv.reservedSmem.offset0,@object
	.size		.nv.reservedSmem.offset0,0x4
	.type		.nv.reservedSmem.cap,@object
	.size		.nv.reservedSmem.cap,0x4
